// auto-generated by cutlass_sweep.gemm — config: {"arch": "sm_100", "cluster_m": 1, "cluster_n": 1, "dtype": "e5m2", "dtype_b": "e5m2", "layout": "nn", "stages": 0, "tile_k": 32, "tile_m": 64, "tile_n": 256}
#include "cutlass/cutlass.h"
#include "cutlass/gemm/collective/collective_builder.hpp"
#include "cutlass/gemm/device/gemm_universal_adapter.h"
#include "cutlass/gemm/kernel/gemm_universal.hpp"
#include "cutlass/epilogue/collective/collective_builder.hpp"

using ElemA = cutlass::float_e5m2_t;
using ElemB = cutlass::float_e5m2_t;
using ElemCD = cutlass::float_e5m2_t;
using Acc  = float;
using TileShape    = cute::Shape<cute::_64, cute::_256, cute::_32>;
using ClusterShape = cute::Shape<cute::_1, cute::_1, cute::_1>;

using CollectiveEpilogue = typename cutlass::epilogue::collective::CollectiveBuilder<
    cutlass::arch::Sm100, cutlass::arch::OpClassTensorOp,
    TileShape, ClusterShape,
    cutlass::epilogue::collective::EpilogueTileAuto,
    Acc, Acc,
    ElemCD, cutlass::layout::RowMajor, 128 / cutlass::sizeof_bits<ElemCD>::value,
    ElemCD, cutlass::layout::RowMajor, 128 / cutlass::sizeof_bits<ElemCD>::value,
    cutlass::epilogue::collective::EpilogueScheduleAuto
  >::CollectiveOp;

using CollectiveMainloop = typename cutlass::gemm::collective::CollectiveBuilder<
    cutlass::arch::Sm100, cutlass::arch::OpClassTensorOp,
    ElemA, cutlass::layout::RowMajor, 128 / cutlass::sizeof_bits<ElemA>::value,
    ElemB, cutlass::layout::RowMajor, 128 / cutlass::sizeof_bits<ElemB>::value,
    Acc,
    TileShape, ClusterShape,
    cutlass::gemm::collective::StageCountAutoCarveout<static_cast<int>(sizeof(typename CollectiveEpilogue::SharedStorage))>,
    cutlass::gemm::collective::KernelScheduleAuto
  >::CollectiveOp;

using GemmKernel = cutlass::gemm::kernel::GemmUniversal<
    cute::Shape<int,int,int,int>,
    CollectiveMainloop,
    CollectiveEpilogue
>;
using Gemm = cutlass::gemm::device::GemmUniversalAdapter<GemmKernel>;

// Force the device kernel symbol into the cubin without needing a host main.
auto* _anchor = &cutlass::device_kernel<GemmKernel>;


// ===== COMPILED SASS (sm_100a) =====

	.target	sm_100a

	.elftype	@"ET_EXEC"


//--------------------- .note.nv.tkinfo           --------------------------
	.section	.note.nv.tkinfo,"",@"SHT_NOTE"
	.sectionflags	@"SHF_NOTE_NV_TKINFO"
	.tkinfo
        /*0018*/ 	.word	0x00000002
        /*0030*/ 	.string	""
        /*0030*/ 	.string	"ptxas"
        /*0030*/ 	.string	"Cuda compilation tools, release 13.0, V13.0.88"
        /*0030*/ 	.string	"Build cuda_13.0.r13.0/compiler.36424714_0"
        /*0030*/ 	.string	"-arch sm_100a -m 64 "



//--------------------- .note.nv.cuinfo           --------------------------
	.section	.note.nv.cuinfo,"",@"SHT_NOTE"
	.sectionflags	@"SHF_NOTE_NV_CUINFO"
        /*0018*/ 	.short	0x0002
        /*001a*/ 	.short	0x0064
        /*001c*/ 	.short	0x0082
	.zero		2


//--------------------- .nv.info                  --------------------------
	.section	.nv.info,"",@"SHT_CUDA_INFO"
	.align	4


	//----- nvinfo : EIATTR_REGCOUNT
	.align		4
        /*0000*/ 	.byte	0x04, 0x2f
        /*0002*/ 	.short	(.L_20 - .L_19)
	.align		4
.L_19:
        /*0004*/ 	.word	index@(_ZN7cutlass13device_kernelINS_4gemm6kernel13GemmUniversalIN4cute5tupleIJiiiiEEENS1_10collective13CollectiveMmaINS1_35MainloopSm100TmaUmmaWarpSpecializedILi20ELi2ELi4ENS5_IJNS4_1CILi1EEESB_SB_EEEEENS5_IJNSA_ILi64EEENSA_ILi256EEENSA_ILi32EEEEEENS_12float_e5m2_tENS5_IJlSB_lEEESI_NS5_IJSB_llEEENS4_8TiledMMAINS4_8MMA_AtomIJNS4_10MMA_TraitsINS4_19SM100_MMA_F8F6F4_SSEJSI_SI_fSE_SF_NS4_17integral_constantINS4_4UMMA5MajorELSR_0EEENSP_ISR_LSR_1EEENSP_INSQ_7ScaleInELSU_0EEESV_EEEEEENS4_6LayoutISC_NS5_IJNSA_ILi0EEESZ_SZ_EEEEENS5_IJNS4_10UnderscoreES12_S12_EEEEENS4_13SM90_TMA_LOADENS4_14ComposedLayoutINS4_7SwizzleILi1ELi4ELi3EEENS4_18smem_ptr_flag_bitsILi8EEENSY_INS5_IJNSA_ILi8EEESG_EEENS5_IJSG_SB_EEEEEEEvNS4_8identityES15_NS16_INS17_ILi3ELi4ELi3EEES1A_NSY_INS5_IJNSA_ILi128EEES1B_EEENS5_IJSB_S1I_EEEEEEEvS1G_EENS_8epilogue10collective18CollectiveEpilogueINS1O_23Sm100TmaWarpSpecializedILi4ELi2ELi32ELb0ELb0EEEJSH_NS5_IJNSY_ISE_SB_EES1T_EEESI_SJ_SI_SJ_NS1O_6fusion15FusionCallbacksIS1S_NS1V_17LinearCombinationISI_fSI_fLNS_15FloatRoundStyleE2EEESH_S1U_JEEENS4_5SM1004TMEM4LOAD26SM100_TMEM_LOAD_16dp32b32xES15_NS16_INS17_ILi2ELi4ELi3EEES1A_NSY_INS5_IJS1B_SE_EEENS5_IJSE_SB_EEEEEEENS4_39AutoVectorizingCopyWithAssumedAlignmentILi128EEENS4_14SM90_TMA_STOREES29_S2B_S2B_EEEvvEEEEvNT_6ParamsE)
        /*0008*/ 	.word	0x00000079


	//----- nvinfo : EIATTR_FRAME_SIZE
	.align		4
.L_20:
        /*000c*/ 	.byte	0x04, 0x11
        /*000e*/ 	.short	(.L_22 - .L_21)
	.align		4
.L_21:
        /*0010*/ 	.word	index@($__internal_2_$__cuda_sm10x_tcgen05_guardrail_trap_unallocated_columns_being_dealloced)
        /*0014*/ 	.word	0x00000000


	//----- nvinfo : EIATTR_FRAME_SIZE
	.align		4
.L_22:
        /*0018*/ 	.byte	0x04, 0x11
        /*001a*/ 	.short	(.L_24 - .L_23)
	.align		4
.L_23:
        /*001c*/ 	.word	index@($__internal_1_$__cuda_sm10x_tcgen05_guardrail_trap_phase_invalid_during_alloc)
        /*0020*/ 	.word	0x00000000


	//----- nvinfo : EIATTR_FRAME_SIZE
	.align		4
.L_24:
        /*0024*/ 	.byte	0x04, 0x11
        /*0026*/ 	.short	(.L_26 - .L_25)
	.align		4
.L_25:
        /*0028*/ 	.word	index@($__internal_0_$__cuda_sm10x_tcgen05_guardrail_trap_col_being_dealloced_not_returned_by_alloc)
        /*002c*/ 	.word	0x00000000


	//----- nvinfo : EIATTR_FRAME_SIZE
	.align		4
.L_26:
        /*0030*/ 	.byte	0x04, 0x11
        /*0032*/ 	.short	(.L_28 - .L_27)
	.align		4
.L_27:
        /*0034*/ 	.word	index@(_ZN7cutlass13device_kernelINS_4gemm6kernel13GemmUniversalIN4cute5tupleIJiiiiEEENS1_10collective13CollectiveMmaINS1_35MainloopSm100TmaUmmaWarpSpecializedILi20ELi2ELi4ENS5_IJNS4_1CILi1EEESB_SB_EEEEENS5_IJNSA_ILi64EEENSA_ILi256EEENSA_ILi32EEEEEENS_12float_e5m2_tENS5_IJlSB_lEEESI_NS5_IJSB_llEEENS4_8TiledMMAINS4_8MMA_AtomIJNS4_10MMA_TraitsINS4_19SM100_MMA_F8F6F4_SSEJSI_SI_fSE_SF_NS4_17integral_constantINS4_4UMMA5MajorELSR_0EEENSP_ISR_LSR_1EEENSP_INSQ_7ScaleInELSU_0EEESV_EEEEEENS4_6LayoutISC_NS5_IJNSA_ILi0EEESZ_SZ_EEEEENS5_IJNS4_10UnderscoreES12_S12_EEEEENS4_13SM90_TMA_LOADENS4_14ComposedLayoutINS4_7SwizzleILi1ELi4ELi3EEENS4_18smem_ptr_flag_bitsILi8EEENSY_INS5_IJNSA_ILi8EEESG_EEENS5_IJSG_SB_EEEEEEEvNS4_8identityES15_NS16_INS17_ILi3ELi4ELi3EEES1A_NSY_INS5_IJNSA_ILi128EEES1B_EEENS5_IJSB_S1I_EEEEEEEvS1G_EENS_8epilogue10collective18CollectiveEpilogueINS1O_23Sm100TmaWarpSpecializedILi4ELi2ELi32ELb0ELb0EEEJSH_NS5_IJNSY_ISE_SB_EES1T_EEESI_SJ_SI_SJ_NS1O_6fusion15FusionCallbacksIS1S_NS1V_17LinearCombinationISI_fSI_fLNS_15FloatRoundStyleE2EEESH_S1U_JEEENS4_5SM1004TMEM4LOAD26SM100_TMEM_LOAD_16dp32b32xES15_NS16_INS17_ILi2ELi4ELi3EEES1A_NSY_INS5_IJS1B_SE_EEENS5_IJSE_SB_EEEEEEENS4_39AutoVectorizingCopyWithAssumedAlignmentILi128EEENS4_14SM90_TMA_STOREES29_S2B_S2B_EEEvvEEEEvNT_6ParamsE)
        /*0038*/ 	.word	0x00000000


	//----- nvinfo : EIATTR_MIN_STACK_SIZE
	.align		4
.L_28:
        /*003c*/ 	.byte	0x04, 0x12
        /*003e*/ 	.short	(.L_30 - .L_29)
	.align		4
.L_29:
        /*0040*/ 	.word	index@(_ZN7cutlass13device_kernelINS_4gemm6kernel13GemmUniversalIN4cute5tupleIJiiiiEEENS1_10collective13CollectiveMmaINS1_35MainloopSm100TmaUmmaWarpSpecializedILi20ELi2ELi4ENS5_IJNS4_1CILi1EEESB_SB_EEEEENS5_IJNSA_ILi64EEENSA_ILi256EEENSA_ILi32EEEEEENS_12float_e5m2_tENS5_IJlSB_lEEESI_NS5_IJSB_llEEENS4_8TiledMMAINS4_8MMA_AtomIJNS4_10MMA_TraitsINS4_19SM100_MMA_F8F6F4_SSEJSI_SI_fSE_SF_NS4_17integral_constantINS4_4UMMA5MajorELSR_0EEENSP_ISR_LSR_1EEENSP_INSQ_7ScaleInELSU_0EEESV_EEEEEENS4_6LayoutISC_NS5_IJNSA_ILi0EEESZ_SZ_EEEEENS5_IJNS4_10UnderscoreES12_S12_EEEEENS4_13SM90_TMA_LOADENS4_14ComposedLayoutINS4_7SwizzleILi1ELi4ELi3EEENS4_18smem_ptr_flag_bitsILi8EEENSY_INS5_IJNSA_ILi8EEESG_EEENS5_IJSG_SB_EEEEEEEvNS4_8identityES15_NS16_INS17_ILi3ELi4ELi3EEES1A_NSY_INS5_IJNSA_ILi128EEES1B_EEENS5_IJSB_S1I_EEEEEEEvS1G_EENS_8epilogue10collective18CollectiveEpilogueINS1O_23Sm100TmaWarpSpecializedILi4ELi2ELi32ELb0ELb0EEEJSH_NS5_IJNSY_ISE_SB_EES1T_EEESI_SJ_SI_SJ_NS1O_6fusion15FusionCallbacksIS1S_NS1V_17LinearCombinationISI_fSI_fLNS_15FloatRoundStyleE2EEESH_S1U_JEEENS4_5SM1004TMEM4LOAD26SM100_TMEM_LOAD_16dp32b32xES15_NS16_INS17_ILi2ELi4ELi3EEES1A_NSY_INS5_IJS1B_SE_EEENS5_IJSE_SB_EEEEEEENS4_39AutoVectorizingCopyWithAssumedAlignmentILi128EEENS4_14SM90_TMA_STOREES29_S2B_S2B_EEEvvEEEEvNT_6ParamsE)
        /*0044*/ 	.word	0x00000000
.L_30:


//--------------------- .nv.compat                --------------------------
	.section	.nv.compat,"",@"SHT_CUDA_COMPAT_INFO"
	.align	4
        /*0000*/ 	.byte	0x02, 0x09, 0x01, 0x00, 0x02, 0x02, 0x02, 0x00, 0x02, 0x05, 0x05, 0x00, 0x03, 0x07, 0x01, 0x01
        /*0010*/ 	.byte	0x02, 0x03, 0x01, 0x00, 0x02, 0x06, 0x01, 0x00, 0x04, 0x0b, 0x08, 0x00, 0x09, 0x00, 0x00, 0x00
        /*0020*/ 	.byte	0x00, 0x00, 0x00, 0x00


//--------------------- .nv.info._ZN7cutlass13device_kernelINS_4gemm6kernel13GemmUniversalIN4cute5tupleIJiiiiEEENS1_10collective13CollectiveMmaINS1_35MainloopSm100TmaUmmaWarpSpecializedILi20ELi2ELi4ENS5_IJNS4_1CILi1EEESB_SB_EEEEENS5_IJNSA_ILi64EEENSA_ILi256EEENSA_ILi32EEEEEENS_12float_e5m2_tENS5_IJlSB_lEEESI_NS5_IJSB_llEEENS4_8TiledMMAINS4_8MMA_AtomIJNS4_10MMA_TraitsINS4_19SM100_MMA_F8F6F4_SSEJSI_SI_fSE_SF_NS4_17integral_constantINS4_4UMMA5MajorELSR_0EEENSP_ISR_LSR_1EEENSP_INSQ_7ScaleInELSU_0EEESV_EEEEEENS4_6LayoutISC_NS5_IJNSA_ILi0EEESZ_SZ_EEEEENS5_IJNS4_10UnderscoreES12_S12_EEEEENS4_13SM90_TMA_LOADENS4_14ComposedLayoutINS4_7SwizzleILi1ELi4ELi3EEENS4_18smem_ptr_flag_bitsILi8EEENSY_INS5_IJNSA_ILi8EEESG_EEENS5_IJSG_SB_EEEEEEEvNS4_8identityES15_NS16_INS17_ILi3ELi4ELi3EEES1A_NSY_INS5_IJNSA_ILi128EEES1B_EEENS5_IJSB_S1I_EEEEEEEvS1G_EENS_8epilogue10collective18CollectiveEpilogueINS1O_23Sm100TmaWarpSpecializedILi4ELi2ELi32ELb0ELb0EEEJSH_NS5_IJNSY_ISE_SB_EES1T_EEESI_SJ_SI_SJ_NS1O_6fusion15FusionCallbacksIS1S_NS1V_17LinearCombinationISI_fSI_fLNS_15FloatRoundStyleE2EEESH_S1U_JEEENS4_5SM1004TMEM4LOAD26SM100_TMEM_LOAD_16dp32b32xES15_NS16_INS17_ILi2ELi4ELi3EEES1A_NSY_INS5_IJS1B_SE_EEENS5_IJSE_SB_EEEEEEENS4_39AutoVectorizingCopyWithAssumedAlignmentILi128EEENS4_14SM90_TMA_STOREES29_S2B_S2B_EEEvvEEEEvNT_6ParamsE --------------------------
	.section	.nv.info._ZN7cutlass13device_kernelINS_4gemm6kernel13GemmUniversalIN4cute5tupleIJiiiiEEENS1_10collective13CollectiveMmaINS1_35MainloopSm100TmaUmmaWarpSpecializedILi20ELi2ELi4ENS5_IJNS4_1CILi1EEESB_SB_EEEEENS5_IJNSA_ILi64EEENSA_ILi256EEENSA_ILi32EEEEEENS_12float_e5m2_tENS5_IJlSB_lEEESI_NS5_IJSB_llEEENS4_8TiledMMAINS4_8MMA_AtomIJNS4_10MMA_TraitsINS4_19SM100_MMA_F8F6F4_SSEJSI_SI_fSE_SF_NS4_17integral_constantINS4_4UMMA5MajorELSR_0EEENSP_ISR_LSR_1EEENSP_INSQ_7ScaleInELSU_0EEESV_EEEEEENS4_6LayoutISC_NS5_IJNSA_ILi0EEESZ_SZ_EEEEENS5_IJNS4_10UnderscoreES12_S12_EEEEENS4_13SM90_TMA_LOADENS4_14ComposedLayoutINS4_7SwizzleILi1ELi4ELi3EEENS4_18smem_ptr_flag_bitsILi8EEENSY_INS5_IJNSA_ILi8EEESG_EEENS5_IJSG_SB_EEEEEEEvNS4_8identityES15_NS16_INS17_ILi3ELi4ELi3EEES1A_NSY_INS5_IJNSA_ILi128EEES1B_EEENS5_IJSB_S1I_EEEEEEEvS1G_EENS_8epilogue10collective18CollectiveEpilogueINS1O_23Sm100TmaWarpSpecializedILi4ELi2ELi32ELb0ELb0EEEJSH_NS5_IJNSY_ISE_SB_EES1T_EEESI_SJ_SI_SJ_NS1O_6fusion15FusionCallbacksIS1S_NS1V_17LinearCombinationISI_fSI_fLNS_15FloatRoundStyleE2EEESH_S1U_JEEENS4_5SM1004TMEM4LOAD26SM100_TMEM_LOAD_16dp32b32xES15_NS16_INS17_ILi2ELi4ELi3EEES1A_NSY_INS5_IJS1B_SE_EEENS5_IJSE_SB_EEEEEEENS4_39AutoVectorizingCopyWithAssumedAlignmentILi128EEENS4_14SM90_TMA_STOREES29_S2B_S2B_EEEvvEEEEvNT_6ParamsE,"",@"SHT_CUDA_INFO"
	.sectionflags	@""
	.align	4


	//----- nvinfo : EIATTR_CUDA_API_VERSION
	.align		4
        /*0000*/ 	.byte	0x04, 0x37
        /*0002*/ 	.short	(.L_32 - .L_31)
.L_31:
        /*0004*/ 	.word	0x00000082


	//----- nvinfo : EIATTR_KPARAM_INFO
	.align		4
.L_32:
        /*0008*/ 	.byte	0x04, 0x17
        /*000a*/ 	.short	(.L_34 - .L_33)
.L_33:
        /*000c*/ 	.word	0x00000000
        /*0010*/ 	.short	0x0000
        /*0012*/ 	.short	0x0000
        /*0014*/ 	.byte	0x00, 0xf0, 0x01, 0x20


	//----- nvinfo : EIATTR_AT_ENTRY_FRAGMENTS
	.align		4
.L_34:
        /*0018*/ 	.byte	0x04, 0x4f
        /*001a*/ 	.short	(.L_36 - .L_35)


	//   ....[0]....
.L_35:
        /*001c*/ 	.word	0x00000006


	//----- nvinfo : EIATTR_RESERVED_SMEM_USED
	.align		4
.L_36:
        /*0020*/ 	.byte	0x01, 0x41
	.zero		2


	//----- nvinfo : EIATTR_SPARSE_MMA_MASK
	.align		4
        /*0024*/ 	.byte	0x03, 0x50
        /*0026*/ 	.short	0x0000


	//----- nvinfo : EIATTR_TCGEN05_1CTA_USED
	.align		4
        /*0028*/ 	.byte	0x01, 0x51
	.zero		2


	//----- nvinfo : EIATTR_MAXREG_COUNT
	.align		4
        /*002c*/ 	.byte	0x03, 0x1b
        /*002e*/ 	.short	0x00ff


	//----- nvinfo : EIATTR_NUM_BARRIERS
	.align		4
        /*0030*/ 	.byte	0x02, 0x4c
        /*0032*/ 	.byte	0x07
	.zero		1


	//----- nvinfo : EIATTR_EXTERNS
	.align		4
        /*0034*/ 	.byte	0x04, 0x0f
        /*0036*/ 	.short	(.L_38 - .L_37)


	//   ....[0]....
	.align		4
.L_37:
        /*0038*/ 	.word	index@(__assertfail)


	//----- nvinfo : EIATTR_MERCURY_ISA_VERSION
	.align		4
.L_38:
        /*003c*/ 	.byte	0x03, 0x5f
        /*003e*/ 	.short	0x0101


	//----- nvinfo : EIATTR_INT_WARP_WIDE_INSTR_OFFSETS
	.align		4
        /*0040*/ 	.byte	0x04, 0x31
        /*0042*/ 	.short	(.L_40 - .L_39)


	//   ....[0]....
.L_39:
        /*0044*/ 	.word	0x000020d0


	//   ....[1]....
        /*0048*/ 	.word	0x00004320


	//   ....[2]....
        /*004c*/ 	.word	0x00004350


	//   ....[3]....
        /*0050*/ 	.word	0x000043a0


	//   ....[4]....
        /*0054*/ 	.word	0x00004cc0


	//   ....[5]....
        /*0058*/ 	.word	0x00004d20


	//   ....[6]....
        /*005c*/ 	.word	0x00004e00


	//   ....[7]....
        /*0060*/ 	.word	0x00004e70


	//   ....[8]....
        /*0064*/ 	.word	0x00004f80


	//   ....[9]....
        /*0068*/ 	.word	0x00005010


	//   ....[10]....
        /*006c*/ 	.word	0x000051e0


	//   ....[11]....
        /*0070*/ 	.word	0x00005340


	//----- nvinfo : EIATTR_COOP_GROUP_MASK_REGIDS
	.align		4
.L_40:
        /*0074*/ 	.byte	0x04, 0x29
        /*0076*/ 	.short	(.L_42 - .L_41)


	//   ....[0]....
.L_41:
        /*0078*/ 	.word	0xffffffff


	//   ....[1]....
        /*007c*/ 	.word	0xffffffff


	//   ....[2]....
        /*0080*/ 	.word	0xffffffff


	//   ....[3]....
        /*0084*/ 	.word	0xffffffff


	//   ....[4]....
        /*0088*/ 	.word	0xffffffff


	//   ....[5]....
        /*008c*/ 	.word	0xffffffff


	//   ....[6]....
        /*0090*/ 	.word	0xffffffff


	//   ....[7]....
        /*0094*/ 	.word	0xffffffff


	//   ....[8]....
        /*0098*/ 	.word	0xffffffff


	//   ....[9]....
        /*009c*/ 	.word	0xffffffff


	//   ....[10]....
        /*00a0*/ 	.word	0xffffffff


	//   ....[11]....
        /*00a4*/ 	.word	0xffffffff


	//   ....[12]....
        /*00a8*/ 	.word	0xffffffff


	//----- nvinfo : EIATTR_COOP_GROUP_INSTR_OFFSETS
	.align		4
.L_42:
        /*00ac*/ 	.byte	0x04, 0x28
        /*00ae*/ 	.short	(.L_44 - .L_43)


	//   ....[0]....
.L_43:
        /*00b0*/ 	.word	0x00000090


	//   ....[1]....
        /*00b4*/ 	.word	0x000004d0


	//   ....[2]....
        /*00b8*/ 	.word	0x00000870


	//   ....[3]....
        /*00bc*/ 	.word	0x00000a10


	//   ....[4]....
        /*00c0*/ 	.word	0x00000b10


	//   ....[5]....
        /*00c4*/ 	.word	0x00000c80


	//   ....[6]....
        /*00c8*/ 	.word	0x00000e20


	//   ....[7]....
        /*00cc*/ 	.word	0x00001fb0


	//   ....[8]....
        /*00d0*/ 	.word	0x00003690


	//   ....[9]....
        /*00d4*/ 	.word	0x000038a0


	//   ....[10]....
        /*00d8*/ 	.word	0x000038d0


	//   ....[11]....
        /*00dc*/ 	.word	0x00004210


	//   ....[12]....
        /*00e0*/ 	.word	0x00004440


	//----- nvinfo : EIATTR_VRC_CTA_INIT_COUNT
	.align		4
.L_44:
        /*00e4*/ 	.byte	0x02, 0x4a
        /*00e6*/ 	.byte	0x80
	.zero		1


	//----- nvinfo : EIATTR_SYSCALL_OFFSETS
	.align		4
        /*00e8*/ 	.byte	0x04, 0x46
        /*00ea*/ 	.short	(.L_46 - .L_45)


	//   ....[0]....
.L_45:
        /*00ec*/ 	.word	0x00005dc0


	//   ....[1]....
        /*00f0*/ 	.word	0x00005f00


	//   ....[2]....
        /*00f4*/ 	.word	0x00006700


	//   ....[3]....
        /*00f8*/ 	.word	0x000074a0


	//   ....[4]....
        /*00fc*/ 	.word	0x00008200


	//   ....[5]....
        /*0100*/ 	.word	0x00008f90


	//----- nvinfo : EIATTR_MBARRIER_INSTR_OFFSETS
	.align		4
.L_46:
        /*0104*/ 	.byte	0x04, 0x39
        /*0106*/ 	.short	(.L_48 - .L_47)


	//   ....[0]....
.L_47:
        /*0108*/ 	.word	0x000005d0
        /*010c*/ 	.word	0x000000ff
        /*0110*/ 	.word	0x00000000
        /*0114*/ 	.short	0x0100
        /*0116*/ 	.byte	0x05
	.zero		1


	//   ....[1]....
        /*0118*/ 	.word	0x000005e0
        /*011c*/ 	.word	0x000000ff
        /*0120*/ 	.word	0x000000a0
        /*0124*/ 	.short	0x0100
        /*0126*/ 	.byte	0x05
	.zero		1


	//   ....[2]....
        /*0128*/ 	.word	0x000005f0
        /*012c*/ 	.word	0x000000ff
        /*0130*/ 	.word	0x00000008
        /*0134*/ 	.short	0x0100
        /*0136*/ 	.byte	0x05
	.zero		1


	//   ....[3]....
        /*0138*/ 	.word	0x00000600
        /*013c*/ 	.word	0x000000ff
        /*0140*/ 	.word	0x000000a8
        /*0144*/ 	.short	0x0100
        /*0146*/ 	.byte	0x05
	.zero		1


	//   ....[4]....
        /*0148*/ 	.word	0x00000610
        /*014c*/ 	.word	0x000000ff
        /*0150*/ 	.word	0x00000010
        /*0154*/ 	.short	0x0100
        /*0156*/ 	.byte	0x05
	.zero		1


	//   ....[5]....
        /*0158*/ 	.word	0x00000620
        /*015c*/ 	.word	0x000000ff
        /*0160*/ 	.word	0x000000b0
        /*0164*/ 	.short	0x0100
        /*0166*/ 	.byte	0x05
	.zero		1


	//   ....[6]....
        /*0168*/ 	.word	0x00000630
        /*016c*/ 	.word	0x000000ff
        /*0170*/ 	.word	0x00000018
        /*0174*/ 	.short	0x0100
        /*0176*/ 	.byte	0x05
	.zero		1


	//   ....[7]....
        /*0178*/ 	.word	0x00000640
        /*017c*/ 	.word	0x000000ff
        /*0180*/ 	.word	0x000000b8
        /*0184*/ 	.short	0x0100
        /*0186*/ 	.byte	0x05
	.zero		1


	//   ....[8]....
        /*0188*/ 	.word	0x00000650
        /*018c*/ 	.word	0x000000ff
        /*0190*/ 	.word	0x00000020
        /*0194*/ 	.short	0x0100
        /*0196*/ 	.byte	0x05
	.zero		1


	//   ....[9]....
        /*0198*/ 	.word	0x00000660
        /*019c*/ 	.word	0x000000ff
        /*01a0*/ 	.word	0x000000c0
        /*01a4*/ 	.short	0x0100
        /*01a6*/ 	.byte	0x05
	.zero		1


	//   ....[10]....
        /*01a8*/ 	.word	0x00000670
        /*01ac*/ 	.word	0x000000ff
        /*01b0*/ 	.word	0x00000028
        /*01b4*/ 	.short	0x0100
        /*01b6*/ 	.byte	0x05
	.zero		1


	//   ....[11]....
        /*01b8*/ 	.word	0x00000680
        /*01bc*/ 	.word	0x000000ff
        /*01c0*/ 	.word	0x000000c8
        /*01c4*/ 	.short	0x0100
        /*01c6*/ 	.byte	0x05
	.zero		1


	//   ....[12]....
        /*01c8*/ 	.word	0x00000690
        /*01cc*/ 	.word	0x000000ff
        /*01d0*/ 	.word	0x00000030
        /*01d4*/ 	.short	0x0100
        /*01d6*/ 	.byte	0x05
	.zero		1


	//   ....[13]....
        /*01d8*/ 	.word	0x000006a0
        /*01dc*/ 	.word	0x000000ff
        /*01e0*/ 	.word	0x000000d0
        /*01e4*/ 	.short	0x0100
        /*01e6*/ 	.byte	0x05
	.zero		1


	//   ....[14]....
        /*01e8*/ 	.word	0x000006b0
        /*01ec*/ 	.word	0x000000ff
        /*01f0*/ 	.word	0x00000038
        /*01f4*/ 	.short	0x0100
        /*01f6*/ 	.byte	0x05
	.zero		1


	//   ....[15]....
        /*01f8*/ 	.word	0x000006c0
        /*01fc*/ 	.word	0x000000ff
        /*0200*/ 	.word	0x000000d8
        /*0204*/ 	.short	0x0100
        /*0206*/ 	.byte	0x05
	.zero		1


	//   ....[16]....
        /*0208*/ 	.word	0x000006d0
        /*020c*/ 	.word	0x000000ff
        /*0210*/ 	.word	0x00000040
        /*0214*/ 	.short	0x0100
        /*0216*/ 	.byte	0x05
	.zero		1


	//   ....[17]....
        /*0218*/ 	.word	0x000006e0
        /*021c*/ 	.word	0x000000ff
        /*0220*/ 	.word	0x000000e0
        /*0224*/ 	.short	0x0100
        /*0226*/ 	.byte	0x05
	.zero		1


	//   ....[18]....
        /*0228*/ 	.word	0x000006f0
        /*022c*/ 	.word	0x000000ff
        /*0230*/ 	.word	0x00000048
        /*0234*/ 	.short	0x0100
        /*0236*/ 	.byte	0x05
	.zero		1


	//   ....[19]....
        /*0238*/ 	.word	0x00000700
        /*023c*/ 	.word	0x000000ff
        /*0240*/ 	.word	0x000000e8
        /*0244*/ 	.short	0x0100
        /*0246*/ 	.byte	0x05
	.zero		1


	//   ....[20]....
        /*0248*/ 	.word	0x00000710
        /*024c*/ 	.word	0x000000ff
        /*0250*/ 	.word	0x00000050
        /*0254*/ 	.short	0x0100
        /*0256*/ 	.byte	0x05
	.zero		1


	//   ....[21]....
        /*0258*/ 	.word	0x00000720
        /*025c*/ 	.word	0x000000ff
        /*0260*/ 	.word	0x000000f0
        /*0264*/ 	.short	0x0100
        /*0266*/ 	.byte	0x05
	.zero		1


	//   ....[22]....
        /*0268*/ 	.word	0x00000730
        /*026c*/ 	.word	0x000000ff
        /*0270*/ 	.word	0x00000058
        /*0274*/ 	.short	0x0100
        /*0276*/ 	.byte	0x05
	.zero		1


	//   ....[23]....
        /*0278*/ 	.word	0x00000740
        /*027c*/ 	.word	0x000000ff
        /*0280*/ 	.word	0x000000f8
        /*0284*/ 	.short	0x0100
        /*0286*/ 	.byte	0x05
	.zero		1


	//   ....[24]....
        /*0288*/ 	.word	0x00000750
        /*028c*/ 	.word	0x000000ff
        /*0290*/ 	.word	0x00000060
        /*0294*/ 	.short	0x0100
        /*0296*/ 	.byte	0x05
	.zero		1


	//   ....[25]....
        /*0298*/ 	.word	0x00000760
        /*029c*/ 	.word	0x000000ff
        /*02a0*/ 	.word	0x00000100
        /*02a4*/ 	.short	0x0100
        /*02a6*/ 	.byte	0x05
	.zero		1


	//   ....[26]....
        /*02a8*/ 	.word	0x00000770
        /*02ac*/ 	.word	0x000000ff
        /*02b0*/ 	.word	0x00000068
        /*02b4*/ 	.short	0x0100
        /*02b6*/ 	.byte	0x05
	.zero		1


	//   ....[27]....
        /*02b8*/ 	.word	0x00000780
        /*02bc*/ 	.word	0x000000ff
        /*02c0*/ 	.word	0x00000108
        /*02c4*/ 	.short	0x0100
        /*02c6*/ 	.byte	0x05
	.zero		1


	//   ....[28]....
        /*02c8*/ 	.word	0x00000790
        /*02cc*/ 	.word	0x000000ff
        /*02d0*/ 	.word	0x00000070
        /*02d4*/ 	.short	0x0100
        /*02d6*/ 	.byte	0x05
	.zero		1


	//   ....[29]....
        /*02d8*/ 	.word	0x000007a0
        /*02dc*/ 	.word	0x000000ff
        /*02e0*/ 	.word	0x00000110
        /*02e4*/ 	.short	0x0100
        /*02e6*/ 	.byte	0x05
	.zero		1


	//   ....[30]....
        /*02e8*/ 	.word	0x000007b0
        /*02ec*/ 	.word	0x000000ff
        /*02f0*/ 	.word	0x00000078
        /*02f4*/ 	.short	0x0100
        /*02f6*/ 	.byte	0x05
	.zero		1


	//   ....[31]....
        /*02f8*/ 	.word	0x000007c0
        /*02fc*/ 	.word	0x000000ff
        /*0300*/ 	.word	0x00000118
        /*0304*/ 	.short	0x0100
        /*0306*/ 	.byte	0x05
	.zero		1


	//   ....[32]....
        /*0308*/ 	.word	0x000007d0
        /*030c*/ 	.word	0x000000ff
        /*0310*/ 	.word	0x00000080
        /*0314*/ 	.short	0x0100
        /*0316*/ 	.byte	0x05
	.zero		1


	//   ....[33]....
        /*0318*/ 	.word	0x000007e0
        /*031c*/ 	.word	0x000000ff
        /*0320*/ 	.word	0x00000120
        /*0324*/ 	.short	0x0100
        /*0326*/ 	.byte	0x05
	.zero		1


	//   ....[34]....
        /*0328*/ 	.word	0x000007f0
        /*032c*/ 	.word	0x000000ff
        /*0330*/ 	.word	0x00000088
        /*0334*/ 	.short	0x0100
        /*0336*/ 	.byte	0x05
	.zero		1


	//   ....[35]....
        /*0338*/ 	.word	0x00000800
        /*033c*/ 	.word	0x000000ff
        /*0340*/ 	.word	0x00000128
        /*0344*/ 	.short	0x0100
        /*0346*/ 	.byte	0x05
	.zero		1


	//   ....[36]....
        /*0348*/ 	.word	0x00000810
        /*034c*/ 	.word	0x000000ff
        /*0350*/ 	.word	0x00000090
        /*0354*/ 	.short	0x0100
        /*0356*/ 	.byte	0x05
	.zero		1


	//   ....[37]....
        /*0358*/ 	.word	0x00000820
        /*035c*/ 	.word	0x000000ff
        /*0360*/ 	.word	0x00000130
        /*0364*/ 	.short	0x0100
        /*0366*/ 	.byte	0x05
	.zero		1


	//   ....[38]....
        /*0368*/ 	.word	0x00000830
        /*036c*/ 	.word	0x000000ff
        /*0370*/ 	.word	0x00000098
        /*0374*/ 	.short	0x0100
        /*0376*/ 	.byte	0x05
	.zero		1


	//   ....[39]....
        /*0378*/ 	.word	0x00000840
        /*037c*/ 	.word	0x000000ff
        /*0380*/ 	.word	0x00000138
        /*0384*/ 	.short	0x0100
        /*0386*/ 	.byte	0x05
	.zero		1


	//   ....[40]....
        /*0388*/ 	.word	0x00000980
        /*038c*/ 	.word	0x000000ff
        /*0390*/ 	.word	0x00000140
        /*0394*/ 	.short	0x0100
        /*0396*/ 	.byte	0x07
	.zero		1


	//   ....[41]....
        /*0398*/ 	.word	0x00000990
        /*039c*/ 	.word	0x000000ff
        /*03a0*/ 	.word	0x00000160
        /*03a4*/ 	.short	0x0100
        /*03a6*/ 	.byte	0x07
	.zero		1


	//   ....[42]....
        /*03a8*/ 	.word	0x000009a0
        /*03ac*/ 	.word	0x000000ff
        /*03b0*/ 	.word	0x00000148
        /*03b4*/ 	.short	0x0100
        /*03b6*/ 	.byte	0x07
	.zero		1


	//   ....[43]....
        /*03b8*/ 	.word	0x000009b0
        /*03bc*/ 	.word	0x000000ff
        /*03c0*/ 	.word	0x00000168
        /*03c4*/ 	.short	0x0100
        /*03c6*/ 	.byte	0x07
	.zero		1


	//   ....[44]....
        /*03c8*/ 	.word	0x000009c0
        /*03cc*/ 	.word	0x000000ff
        /*03d0*/ 	.word	0x00000150
        /*03d4*/ 	.short	0x0100
        /*03d6*/ 	.byte	0x07
	.zero		1


	//   ....[45]....
        /*03d8*/ 	.word	0x000009d0
        /*03dc*/ 	.word	0x000000ff
        /*03e0*/ 	.word	0x00000170
        /*03e4*/ 	.short	0x0100
        /*03e6*/ 	.byte	0x07
	.zero		1


	//   ....[46]....
        /*03e8*/ 	.word	0x000009e0
        /*03ec*/ 	.word	0x000000ff
        /*03f0*/ 	.word	0x00000158
        /*03f4*/ 	.short	0x0100
        /*03f6*/ 	.byte	0x07
	.zero		1


	//   ....[47]....
        /*03f8*/ 	.word	0x000009f0
        /*03fc*/ 	.word	0x000000ff
        /*0400*/ 	.word	0x00000178
        /*0404*/ 	.short	0x0100
        /*0406*/ 	.byte	0x07
	.zero		1


	//   ....[48]....
        /*0408*/ 	.word	0x00000ae0
        /*040c*/ 	.word	0x000000ff
        /*0410*/ 	.word	0x00000180
        /*0414*/ 	.short	0x0100
        /*0416*/ 	.byte	0x05
	.zero		1


	//   ....[49]....
        /*0418*/ 	.word	0x00000af0
        /*041c*/ 	.word	0x000000ff
        /*0420*/ 	.word	0x00000188
        /*0424*/ 	.short	0x0100
        /*0426*/ 	.byte	0x05
	.zero		1


	//   ....[50]....
        /*0428*/ 	.word	0x00000c30
        /*042c*/ 	.word	0x000000ff
        /*0430*/ 	.word	0x00000190
        /*0434*/ 	.short	0x0100
        /*0436*/ 	.byte	0x05
	.zero		1


	//   ....[51]....
        /*0438*/ 	.word	0x00000c40
        /*043c*/ 	.word	0x000000ff
        /*0440*/ 	.word	0x000001a0
        /*0444*/ 	.short	0x0100
        /*0446*/ 	.byte	0x05
	.zero		1


	//   ....[52]....
        /*0448*/ 	.word	0x00000c50
        /*044c*/ 	.word	0x000000ff
        /*0450*/ 	.word	0x00000198
        /*0454*/ 	.short	0x0100
        /*0456*/ 	.byte	0x05
	.zero		1


	//   ....[53]....
        /*0458*/ 	.word	0x00000c60
        /*045c*/ 	.word	0x000000ff
        /*0460*/ 	.word	0x000001a8
        /*0464*/ 	.short	0x0100
        /*0466*/ 	.byte	0x05
	.zero		1


	//   ....[54]....
        /*0468*/ 	.word	0x00000d90
        /*046c*/ 	.word	0x000000ff
        /*0470*/ 	.word	0x000001b0
        /*0474*/ 	.short	0x0100
        /*0476*/ 	.byte	0x07
	.zero		1


	//   ....[55]....
        /*0478*/ 	.word	0x00000da0
        /*047c*/ 	.word	0x000000ff
        /*0480*/ 	.word	0x000001d0
        /*0484*/ 	.short	0x0100
        /*0486*/ 	.byte	0x07
	.zero		1


	//   ....[56]....
        /*0488*/ 	.word	0x00000db0
        /*048c*/ 	.word	0x000000ff
        /*0490*/ 	.word	0x000001b8
        /*0494*/ 	.short	0x0100
        /*0496*/ 	.byte	0x07
	.zero		1


	//   ....[57]....
        /*0498*/ 	.word	0x00000dc0
        /*049c*/ 	.word	0x000000ff
        /*04a0*/ 	.word	0x000001d8
        /*04a4*/ 	.short	0x0100
        /*04a6*/ 	.byte	0x07
	.zero		1


	//   ....[58]....
        /*04a8*/ 	.word	0x00000dd0
        /*04ac*/ 	.word	0x000000ff
        /*04b0*/ 	.word	0x000001c0
        /*04b4*/ 	.short	0x0100
        /*04b6*/ 	.byte	0x07
	.zero		1


	//   ....[59]....
        /*04b8*/ 	.word	0x00000de0
        /*04bc*/ 	.word	0x000000ff
        /*04c0*/ 	.word	0x000001e0
        /*04c4*/ 	.short	0x0100
        /*04c6*/ 	.byte	0x07
	.zero		1


	//   ....[60]....
        /*04c8*/ 	.word	0x00000df0
        /*04cc*/ 	.word	0x000000ff
        /*04d0*/ 	.word	0x000001c8
        /*04d4*/ 	.short	0x0100
        /*04d6*/ 	.byte	0x07
	.zero		1


	//   ....[61]....
        /*04d8*/ 	.word	0x00000e00
        /*04dc*/ 	.word	0x000000ff
        /*04e0*/ 	.word	0x000001e8
        /*04e4*/ 	.short	0x0100
        /*04e6*/ 	.byte	0x07
	.zero		1


	//   ....[62]....
        /*04e8*/ 	.word	0x00000ef0
        /*04ec*/ 	.word	0x000000ff
        /*04f0*/ 	.word	0x000001f0
        /*04f4*/ 	.short	0x0100
        /*04f6*/ 	.byte	0x05
	.zero		1


	//   ....[63]....
        /*04f8*/ 	.word	0x00000f00
        /*04fc*/ 	.word	0x000000ff
        /*0500*/ 	.word	0x00000200
        /*0504*/ 	.short	0x0100
        /*0506*/ 	.byte	0x05
	.zero		1


	//   ....[64]....
        /*0508*/ 	.word	0x00000f10
        /*050c*/ 	.word	0x000000ff
        /*0510*/ 	.word	0x000001f8
        /*0514*/ 	.short	0x0100
        /*0516*/ 	.byte	0x05
	.zero		1


	//   ....[65]....
        /*0518*/ 	.word	0x00000f20
        /*051c*/ 	.word	0x000000ff
        /*0520*/ 	.word	0x00000208
        /*0524*/ 	.short	0x0100
        /*0526*/ 	.byte	0x05
	.zero		1


	//   ....[66]....
        /*0528*/ 	.word	0x000017f0
        /*052c*/ 	.word	0x00000002
        /*0530*/ 	.word	0x00000200
        /*0534*/ 	.short	0x010a
        /*0536*/ 	.byte	0xff
	.zero		1


	//   ....[67]....
        /*0538*/ 	.word	0x00001820
        /*053c*/ 	.word	0x00000002
        /*0540*/ 	.word	0x000001f0
        /*0544*/ 	.short	0x0101
        /*0546*/ 	.byte	0xff
	.zero		1


	//   ....[68]....
        /*0548*/ 	.word	0x000018f0
        /*054c*/ 	.word	0x000000ff
        /*0550*/ 	.word	0x000000a0
        /*0554*/ 	.short	0x010a
        /*0556*/ 	.byte	0x08
	.zero		1


	//   ....[69]....
        /*0558*/ 	.word	0x000019a0
        /*055c*/ 	.word	0x000000ff
        /*0560*/ 	.word	0x000000a0
        /*0564*/ 	.short	0x010a
        /*0566*/ 	.byte	0x21
	.zero		1


	//   ....[70]....
        /*0568*/ 	.word	0x00001af0
        /*056c*/ 	.word	0x000000ff
        /*0570*/ 	.word	0x000000a0
        /*0574*/ 	.short	0x010a
        /*0576*/ 	.byte	0x08
	.zero		1


	//   ....[71]....
        /*0578*/ 	.word	0x00001c50
        /*057c*/ 	.word	0x000000ff
        /*0580*/ 	.word	0x00000188
        /*0584*/ 	.short	0x0101
        /*0586*/ 	.byte	0x04
	.zero		1


	//   ....[72]....
        /*0588*/ 	.word	0x00001c70
        /*058c*/ 	.word	0x000000ff
        /*0590*/ 	.word	0x000000a0
        /*0594*/ 	.short	0x010a
        /*0596*/ 	.byte	0x08
	.zero		1


	//   ....[73]....
        /*0598*/ 	.word	0x00001d00
        /*059c*/ 	.word	0x000000ff
        /*05a0*/ 	.word	0x000000a0
        /*05a4*/ 	.short	0x010a
        /*05a6*/ 	.byte	0x19
	.zero		1


	//   ....[74]....
        /*05a8*/ 	.word	0x00001e50
        /*05ac*/ 	.word	0x000000ff
        /*05b0*/ 	.word	0x000000a0
        /*05b4*/ 	.short	0x010a
        /*05b6*/ 	.byte	0x08
	.zero		1


	//   ....[75]....
        /*05b8*/ 	.word	0x00001fe0
        /*05bc*/ 	.word	0x00000002
        /*05c0*/ 	.word	0x00000190
        /*05c4*/ 	.short	0x010a
        /*05c6*/ 	.byte	0xff
	.zero		1


	//   ....[76]....
        /*05c8*/ 	.word	0x000020a0
        /*05cc*/ 	.word	0x00000002
        /*05d0*/ 	.word	0x00000000
        /*05d4*/ 	.short	0x0101
        /*05d6*/ 	.byte	0xff
	.zero		1


	//   ....[77]....
        /*05d8*/ 	.word	0x00002600
        /*05dc*/ 	.word	0x000000ff
        /*05e0*/ 	.word	0x00000000
        /*05e4*/ 	.short	0x010a
        /*05e6*/ 	.byte	0x05
	.zero		1


	//   ....[78]....
        /*05e8*/ 	.word	0x00002690
        /*05ec*/ 	.word	0x000000ff
        /*05f0*/ 	.word	0x00000000
        /*05f4*/ 	.short	0x010a
        /*05f6*/ 	.byte	0x05
	.zero		1


	//   ....[79]....
        /*05f8*/ 	.word	0x00002720
        /*05fc*/ 	.word	0x000000ff
        /*0600*/ 	.word	0x00000000
        /*0604*/ 	.short	0x010a
        /*0606*/ 	.byte	0x05
	.zero		1


	//   ....[80]....
        /*0608*/ 	.word	0x000027b0
        /*060c*/ 	.word	0x000000ff
        /*0610*/ 	.word	0x00000000
        /*0614*/ 	.short	0x010a
        /*0616*/ 	.byte	0x05
	.zero		1


	//   ....[81]....
        /*0618*/ 	.word	0x00002840
        /*061c*/ 	.word	0x000000ff
        /*0620*/ 	.word	0x00000000
        /*0624*/ 	.short	0x010a
        /*0626*/ 	.byte	0x05
	.zero		1


	//   ....[82]....
        /*0628*/ 	.word	0x000028d0
        /*062c*/ 	.word	0x000000ff
        /*0630*/ 	.word	0x00000000
        /*0634*/ 	.short	0x010a
        /*0636*/ 	.byte	0x05
	.zero		1


	//   ....[83]....
        /*0638*/ 	.word	0x00002960
        /*063c*/ 	.word	0x000000ff
        /*0640*/ 	.word	0x00000000
        /*0644*/ 	.short	0x010a
        /*0646*/ 	.byte	0x05
	.zero		1


	//   ....[84]....
        /*0648*/ 	.word	0x000029f0
        /*064c*/ 	.word	0x000000ff
        /*0650*/ 	.word	0x00000000
        /*0654*/ 	.short	0x010a
        /*0656*/ 	.byte	0x05
	.zero		1


	//   ....[85]....
        /*0658*/ 	.word	0x00002a80
        /*065c*/ 	.word	0x000000ff
        /*0660*/ 	.word	0x00000000
        /*0664*/ 	.short	0x010a
        /*0666*/ 	.byte	0x05
	.zero		1


	//   ....[86]....
        /*0668*/ 	.word	0x00002b10
        /*066c*/ 	.word	0x000000ff
        /*0670*/ 	.word	0x00000000
        /*0674*/ 	.short	0x010a
        /*0676*/ 	.byte	0x05
	.zero		1


	//   ....[87]....
        /*0678*/ 	.word	0x00002ba0
        /*067c*/ 	.word	0x000000ff
        /*0680*/ 	.word	0x00000000
        /*0684*/ 	.short	0x010a
        /*0686*/ 	.byte	0x05
	.zero		1


	//   ....[88]....
        /*0688*/ 	.word	0x00002c30
        /*068c*/ 	.word	0x000000ff
        /*0690*/ 	.word	0x00000000
        /*0694*/ 	.short	0x010a
        /*0696*/ 	.byte	0x05
	.zero		1


	//   ....[89]....
        /*0698*/ 	.word	0x00002cc0
        /*069c*/ 	.word	0x000000ff
        /*06a0*/ 	.word	0x00000000
        /*06a4*/ 	.short	0x010a
        /*06a6*/ 	.byte	0x05
	.zero		1


	//   ....[90]....
        /*06a8*/ 	.word	0x00002d50
        /*06ac*/ 	.word	0x000000ff
        /*06b0*/ 	.word	0x00000000
        /*06b4*/ 	.short	0x010a
        /*06b6*/ 	.byte	0x05
	.zero		1


	//   ....[91]....
        /*06b8*/ 	.word	0x00002de0
        /*06bc*/ 	.word	0x000000ff
        /*06c0*/ 	.word	0x00000000
        /*06c4*/ 	.short	0x010a
        /*06c6*/ 	.byte	0x05
	.zero		1


	//   ....[92]....
        /*06c8*/ 	.word	0x00002e70
        /*06cc*/ 	.word	0x000000ff
        /*06d0*/ 	.word	0x00000000
        /*06d4*/ 	.short	0x010a
        /*06d6*/ 	.byte	0x05
	.zero		1


	//   ....[93]....
        /*06d8*/ 	.word	0x00002f00
        /*06dc*/ 	.word	0x000000ff
        /*06e0*/ 	.word	0x00000000
        /*06e4*/ 	.short	0x010a
        /*06e6*/ 	.byte	0x05
	.zero		1


	//   ....[94]....
        /*06e8*/ 	.word	0x00002f90
        /*06ec*/ 	.word	0x000000ff
        /*06f0*/ 	.word	0x00000000
        /*06f4*/ 	.short	0x010a
        /*06f6*/ 	.byte	0x05
	.zero		1


	//   ....[95]....
        /*06f8*/ 	.word	0x00003020
        /*06fc*/ 	.word	0x000000ff
        /*0700*/ 	.word	0x00000000
        /*0704*/ 	.short	0x010a
        /*0706*/ 	.byte	0x05
	.zero		1


	//   ....[96]....
        /*0708*/ 	.word	0x000030c0
        /*070c*/ 	.word	0x00000000
        /*0710*/ 	.word	0x00000000
        /*0714*/ 	.short	0x010a
        /*0716*/ 	.byte	0xff
	.zero		1


	//   ....[97]....
        /*0718*/ 	.word	0x000031e0
        /*071c*/ 	.word	0x00000000
        /*0720*/ 	.word	0x000001f0
        /*0724*/ 	.short	0x010a
        /*0726*/ 	.byte	0xff
	.zero		1


	//   ....[98]....
        /*0728*/ 	.word	0x00003250
        /*072c*/ 	.word	0x00000000
        /*0730*/ 	.word	0x00000000
        /*0734*/ 	.short	0x0101
        /*0736*/ 	.byte	0xff
	.zero		1


	//   ....[99]....
        /*0738*/ 	.word	0x00003270
        /*073c*/ 	.word	0x000000ff
        /*0740*/ 	.word	0x000001a0
        /*0744*/ 	.short	0x010a
        /*0746*/ 	.byte	0x05
	.zero		1


	//   ....[100]....
        /*0748*/ 	.word	0x00003390
        /*074c*/ 	.word	0x00000000
        /*0750*/ 	.word	0x00000190
        /*0754*/ 	.short	0x010a
        /*0756*/ 	.byte	0xff
	.zero		1


	//   ....[101]....
        /*0758*/ 	.word	0x00003490
        /*075c*/ 	.word	0x00000000
        /*0760*/ 	.word	0x00000000
        /*0764*/ 	.short	0x0101
        /*0766*/ 	.byte	0xff
	.zero		1


	//   ....[102]....
        /*0768*/ 	.word	0x00003520
        /*076c*/ 	.word	0x000000ff
        /*0770*/ 	.word	0x000001a0
        /*0774*/ 	.short	0x0106
        /*0776*/ 	.byte	0x05
	.zero		1


	//   ....[103]....
        /*0778*/ 	.word	0x00003540
        /*077c*/ 	.word	0x000000ff
        /*0780*/ 	.word	0x000001a0
        /*0784*/ 	.short	0x010a
        /*0786*/ 	.byte	0x05
	.zero		1


	//   ....[104]....
        /*0788*/ 	.word	0x000035d0
        /*078c*/ 	.word	0x000000ff
        /*0790*/ 	.word	0x000001a0
        /*0794*/ 	.short	0x0106
        /*0796*/ 	.byte	0x04
	.zero		1


	//   ....[105]....
        /*0798*/ 	.word	0x00003610
        /*079c*/ 	.word	0x00000000
        /*07a0*/ 	.word	0x000001a0
        /*07a4*/ 	.short	0x010a
        /*07a6*/ 	.byte	0xff
	.zero		1


	//   ....[106]....
        /*07a8*/ 	.word	0x00003af0
        /*07ac*/ 	.word	0x00000000
        /*07b0*/ 	.word	0x00000190
        /*07b4*/ 	.short	0x010a
        /*07b6*/ 	.byte	0xff
	.zero		1


	//   ....[107]....
        /*07b8*/ 	.word	0x00003bf0
        /*07bc*/ 	.word	0x00000003
        /*07c0*/ 	.word	0x00000000
        /*07c4*/ 	.short	0x0101
        /*07c6*/ 	.byte	0xff
	.zero		1


	//   ....[108]....
        /*07c8*/ 	.word	0x00003c00
        /*07cc*/ 	.word	0x000000ff
        /*07d0*/ 	.word	0x00000000
        /*07d4*/ 	.short	0x010a
        /*07d6*/ 	.byte	0x04
	.zero		1


	//   ....[109]....
        /*07d8*/ 	.word	0x00003c20
        /*07dc*/ 	.word	0x000000ff
        /*07e0*/ 	.word	0x000001d0
        /*07e4*/ 	.short	0x010a
        /*07e6*/ 	.byte	0x09
	.zero		1


	//   ....[110]....
        /*07e8*/ 	.word	0x00003d60
        /*07ec*/ 	.word	0x000000ff
        /*07f0*/ 	.word	0x00000000
        /*07f4*/ 	.short	0x010a
        /*07f6*/ 	.byte	0x07
	.zero		1


	//   ....[111]....
        /*07f8*/ 	.word	0x00003e90
        /*07fc*/ 	.word	0x000000ff
        /*0800*/ 	.word	0x00000000
        /*0804*/ 	.short	0x010a
        /*0806*/ 	.byte	0x04
	.zero		1


	//   ....[112]....
        /*0808*/ 	.word	0x00004040
        /*080c*/ 	.word	0x000000ff
        /*0810*/ 	.word	0x00000000
        /*0814*/ 	.short	0x010a
        /*0816*/ 	.byte	0x05
	.zero		1


	//   ....[113]....
        /*0818*/ 	.word	0x000040d0
        /*081c*/ 	.word	0x000000ff
        /*0820*/ 	.word	0x00000000
        /*0824*/ 	.short	0x010a
        /*0826*/ 	.byte	0x05
	.zero		1


	//   ....[114]....
        /*0828*/ 	.word	0x00004160
        /*082c*/ 	.word	0x000000ff
        /*0830*/ 	.word	0x00000000
        /*0834*/ 	.short	0x010a
        /*0836*/ 	.byte	0x05
	.zero		1


	//   ....[115]....
        /*0838*/ 	.word	0x000041f0
        /*083c*/ 	.word	0x000000ff
        /*0840*/ 	.word	0x00000000
        /*0844*/ 	.short	0x010a
        /*0846*/ 	.byte	0x07
	.zero		1


	//   ....[116]....
        /*0848*/ 	.word	0x00004670
        /*084c*/ 	.word	0x00000000
        /*0850*/ 	.word	0x00000190
        /*0854*/ 	.short	0x010a
        /*0856*/ 	.byte	0xff
	.zero		1


	//   ....[117]....
        /*0858*/ 	.word	0x00004730
        /*085c*/ 	.word	0x00000000
        /*0860*/ 	.word	0x00000000
        /*0864*/ 	.short	0x0101
        /*0866*/ 	.byte	0xff
	.zero		1


	//   ....[118]....
        /*0868*/ 	.word	0x00004a50
        /*086c*/ 	.word	0x000000ff
        /*0870*/ 	.word	0x00000188
        /*0874*/ 	.short	0x010a
        /*0876*/ 	.byte	0x07
	.zero		1


	//   ....[119]....
        /*0878*/ 	.word	0x00004c40
        /*087c*/ 	.word	0x000000ff
        /*0880*/ 	.word	0x00000160
        /*0884*/ 	.short	0x010a
        /*0886*/ 	.byte	0x07
	.zero		1


	//   ....[120]....
        /*0888*/ 	.word	0x00004db0
        /*088c*/ 	.word	0x000000ff
        /*0890*/ 	.word	0x00000140
        /*0894*/ 	.short	0x010b
        /*0896*/ 	.byte	0x07
	.zero		1


	//   ....[121]....
        /*0898*/ 	.word	0x00004dc0
        /*089c*/ 	.word	0x000000ff
        /*08a0*/ 	.word	0x00000000
        /*08a4*/ 	.short	0x0101
        /*08a6*/ 	.byte	0x08
	.zero		1


	//   ....[122]....
        /*08a8*/ 	.word	0x00004dd0
        /*08ac*/ 	.word	0x000000ff
        /*08b0*/ 	.word	0x00000168
        /*08b4*/ 	.short	0x010a
        /*08b6*/ 	.byte	0x07
	.zero		1


	//   ....[123]....
        /*08b8*/ 	.word	0x00004f20
        /*08bc*/ 	.word	0x000000ff
        /*08c0*/ 	.word	0x00000148
        /*08c4*/ 	.short	0x010b
        /*08c6*/ 	.byte	0x07
	.zero		1


	//   ....[124]....
        /*08c8*/ 	.word	0x00004f30
        /*08cc*/ 	.word	0x000000ff
        /*08d0*/ 	.word	0x00000000
        /*08d4*/ 	.short	0x0101
        /*08d6*/ 	.byte	0x08
	.zero		1


	//   ....[125]....
        /*08d8*/ 	.word	0x00004f40
        /*08dc*/ 	.word	0x000000ff
        /*08e0*/ 	.word	0x00000170
        /*08e4*/ 	.short	0x010a
        /*08e6*/ 	.byte	0x07
	.zero		1


	//   ....[126]....
        /*08e8*/ 	.word	0x000050c0
        /*08ec*/ 	.word	0x000000ff
        /*08f0*/ 	.word	0x00000150
        /*08f4*/ 	.short	0x010b
        /*08f6*/ 	.byte	0x07
	.zero		1


	//   ....[127]....
        /*08f8*/ 	.word	0x00005100
        /*08fc*/ 	.word	0x000000ff
        /*0900*/ 	.word	0x00000000
        /*0904*/ 	.short	0x0101
        /*0906*/ 	.byte	0x08
	.zero		1


	//   ....[128]....
        /*0908*/ 	.word	0x00005140
        /*090c*/ 	.word	0x000000ff
        /*0910*/ 	.word	0x00000178
        /*0914*/ 	.short	0x010a
        /*0916*/ 	.byte	0x07
	.zero		1


	//   ....[129]....
        /*0918*/ 	.word	0x00005380
        /*091c*/ 	.word	0x000000ff
        /*0920*/ 	.word	0x00000158
        /*0924*/ 	.short	0x010b
        /*0926*/ 	.byte	0x07
	.zero		1


	//   ....[130]....
        /*0928*/ 	.word	0x000053a0
        /*092c*/ 	.word	0x000000ff
        /*0930*/ 	.word	0x00000000
        /*0934*/ 	.short	0x0101
        /*0936*/ 	.byte	0x0d
	.zero		1


	//   ....[131]....
        /*0938*/ 	.word	0x000053d0
        /*093c*/ 	.word	0x000000ff
        /*0940*/ 	.word	0x00000160
        /*0944*/ 	.short	0x010a
        /*0946*/ 	.byte	0x07
	.zero		1


	//   ....[132]....
        /*0948*/ 	.word	0x000053f0
        /*094c*/ 	.word	0x000000ff
        /*0950*/ 	.word	0x00000168
        /*0954*/ 	.short	0x010a
        /*0956*/ 	.byte	0x07
	.zero		1


	//   ....[133]....
        /*0958*/ 	.word	0x00005410
        /*095c*/ 	.word	0x000000ff
        /*0960*/ 	.word	0x00000170
        /*0964*/ 	.short	0x010a
        /*0966*/ 	.byte	0x07
	.zero		1


	//   ....[134]....
        /*0968*/ 	.word	0x00005450
        /*096c*/ 	.word	0x00000000
        /*0970*/ 	.word	0x00000178
        /*0974*/ 	.short	0x010a
        /*0976*/ 	.byte	0xff
	.zero		1


	//   ....[135]....
        /*0978*/ 	.word	0x00005790
        /*097c*/ 	.word	0x00000000
        /*0980*/ 	.word	0x00000190
        /*0984*/ 	.short	0x010a
        /*0986*/ 	.byte	0xff
	.zero		1


	//   ....[136]....
        /*0988*/ 	.word	0x000058a0
        /*098c*/ 	.word	0x00000000
        /*0990*/ 	.word	0x00000000
        /*0994*/ 	.short	0x0101
        /*0996*/ 	.byte	0xff
	.zero		1


	//   ....[137]....
        /*0998*/ 	.word	0x000062c0
        /*099c*/ 	.word	0x00000002
        /*09a0*/ 	.word	0x00000140
        /*09a4*/ 	.short	0x010a
        /*09a6*/ 	.byte	0xff
	.zero		1


	//   ....[138]....
        /*09a8*/ 	.word	0x00006300
        /*09ac*/ 	.word	0x00000071
        /*09b0*/ 	.word	0x000001b0
        /*09b4*/ 	.short	0x010a
        /*09b6*/ 	.byte	0xff
	.zero		1


	//   ....[139]....
        /*09b8*/ 	.word	0x00006440
        /*09bc*/ 	.word	0x00000002
        /*09c0*/ 	.word	0x00000140
        /*09c4*/ 	.short	0x010a
        /*09c6*/ 	.byte	0xff
	.zero		1


	//   ....[140]....
        /*09c8*/ 	.word	0x00006560
        /*09cc*/ 	.word	0x00000000
        /*09d0*/ 	.word	0x00000000
        /*09d4*/ 	.short	0x0101
        /*09d6*/ 	.byte	0xff
	.zero		1


	//   ....[141]....
        /*09d8*/ 	.word	0x000065e0
        /*09dc*/ 	.word	0x00000071
        /*09e0*/ 	.word	0x000001b0
        /*09e4*/ 	.short	0x010a
        /*09e6*/ 	.byte	0xff
	.zero		1


	//   ....[142]....
        /*09e8*/ 	.word	0x00007130
        /*09ec*/ 	.word	0x00000000
        /*09f0*/ 	.word	0x00000140
        /*09f4*/ 	.short	0x010a
        /*09f6*/ 	.byte	0xff
	.zero		1


	//   ....[143]....
        /*09f8*/ 	.word	0x000071f0
        /*09fc*/ 	.word	0x00000000
        /*0a00*/ 	.word	0x00000140
        /*0a04*/ 	.short	0x010a
        /*0a06*/ 	.byte	0xff
	.zero		1


	//   ....[144]....
        /*0a08*/ 	.word	0x00007320
        /*0a0c*/ 	.word	0x00000000
        /*0a10*/ 	.word	0x00000000
        /*0a14*/ 	.short	0x0101
        /*0a16*/ 	.byte	0xff
	.zero		1


	//   ....[145]....
        /*0a18*/ 	.word	0x00007e90
        /*0a1c*/ 	.word	0x00000000
        /*0a20*/ 	.word	0x00000140
        /*0a24*/ 	.short	0x010a
        /*0a26*/ 	.byte	0xff
	.zero		1


	//   ....[146]....
        /*0a28*/ 	.word	0x00007f50
        /*0a2c*/ 	.word	0x00000000
        /*0a30*/ 	.word	0x00000140
        /*0a34*/ 	.short	0x010a
        /*0a36*/ 	.byte	0xff
	.zero		1


	//   ....[147]....
        /*0a38*/ 	.word	0x00008080
        /*0a3c*/ 	.word	0x00000000
        /*0a40*/ 	.word	0x00000000
        /*0a44*/ 	.short	0x0101
        /*0a46*/ 	.byte	0xff
	.zero		1


	//   ....[148]....
        /*0a48*/ 	.word	0x00008c20
        /*0a4c*/ 	.word	0x00000000
        /*0a50*/ 	.word	0x00000140
        /*0a54*/ 	.short	0x010a
        /*0a56*/ 	.byte	0xff
	.zero		1


	//   ....[149]....
        /*0a58*/ 	.word	0x00008ce0
        /*0a5c*/ 	.word	0x00000000
        /*0a60*/ 	.word	0x00000140
        /*0a64*/ 	.short	0x010a
        /*0a66*/ 	.byte	0xff
	.zero		1


	//   ....[150]....
        /*0a68*/ 	.word	0x00008e10
        /*0a6c*/ 	.word	0x00000000
        /*0a70*/ 	.word	0x00000000
        /*0a74*/ 	.short	0x0101
        /*0a76*/ 	.byte	0xff
	.zero		1


	//   ....[151]....
        /*0a78*/ 	.word	0x00009250
        /*0a7c*/ 	.word	0x000000ff
        /*0a80*/ 	.word	0x00000000
        /*0a84*/ 	.short	0x0101
        /*0a86*/ 	.byte	0x05
	.zero		1


	//   ....[152]....
        /*0a88*/ 	.word	0x00009a90
        /*0a8c*/ 	.word	0x00000002
        /*0a90*/ 	.word	0x00000200
        /*0a94*/ 	.short	0x010a
        /*0a96*/ 	.byte	0xff
	.zero		1


	//   ....[153]....
        /*0a98*/ 	.word	0x00009af0
        /*0a9c*/ 	.word	0x00000002
        /*0aa0*/ 	.word	0x000000a0
        /*0aa4*/ 	.short	0x010a
        /*0aa6*/ 	.byte	0xff
	.zero		1


	//   ....[154]....
        /*0aa8*/ 	.word	0x00009b50
        /*0aac*/ 	.word	0x00000002
        /*0ab0*/ 	.word	0x000000a0
        /*0ab4*/ 	.short	0x010a
        /*0ab6*/ 	.byte	0xff
	.zero		1


	//   ....[155]....
        /*0ab8*/ 	.word	0x00009ba0
        /*0abc*/ 	.word	0x00000002
        /*0ac0*/ 	.word	0x00000190
        /*0ac4*/ 	.short	0x010a
        /*0ac6*/ 	.byte	0xff
	.zero		1


	//   ....[156]....
        /*0ac8*/ 	.word	0x00009c00
        /*0acc*/ 	.word	0x00000000
        /*0ad0*/ 	.word	0x00000000
        /*0ad4*/ 	.short	0x010a
        /*0ad6*/ 	.byte	0xff
	.zero		1


	//   ....[157]....
        /*0ad8*/ 	.word	0x00009c60
        /*0adc*/ 	.word	0x00000000
        /*0ae0*/ 	.word	0x00000000
        /*0ae4*/ 	.short	0x010a
        /*0ae6*/ 	.byte	0xff
	.zero		1


	//   ....[158]....
        /*0ae8*/ 	.word	0x00009cc0
        /*0aec*/ 	.word	0x00000000
        /*0af0*/ 	.word	0x00000000
        /*0af4*/ 	.short	0x010a
        /*0af6*/ 	.byte	0xff
	.zero		1


	//   ....[159]....
        /*0af8*/ 	.word	0x00009d20
        /*0afc*/ 	.word	0x00000000
        /*0b00*/ 	.word	0x00000000
        /*0b04*/ 	.short	0x010a
        /*0b06*/ 	.byte	0xff
	.zero		1


	//   ....[160]....
        /*0b08*/ 	.word	0x00009d80
        /*0b0c*/ 	.word	0x00000000
        /*0b10*/ 	.word	0x00000000
        /*0b14*/ 	.short	0x010a
        /*0b16*/ 	.byte	0xff
	.zero		1


	//   ....[161]....
        /*0b18*/ 	.word	0x00009de0
        /*0b1c*/ 	.word	0x00000000
        /*0b20*/ 	.word	0x00000000
        /*0b24*/ 	.short	0x010a
        /*0b26*/ 	.byte	0xff
	.zero		1


	//   ....[162]....
        /*0b28*/ 	.word	0x00009e40
        /*0b2c*/ 	.word	0x00000000
        /*0b30*/ 	.word	0x00000000
        /*0b34*/ 	.short	0x010a
        /*0b36*/ 	.byte	0xff
	.zero		1


	//   ....[163]....
        /*0b38*/ 	.word	0x00009ea0
        /*0b3c*/ 	.word	0x00000000
        /*0b40*/ 	.word	0x00000000
        /*0b44*/ 	.short	0x010a
        /*0b46*/ 	.byte	0xff
	.zero		1


	//   ....[164]....
        /*0b48*/ 	.word	0x00009f00
        /*0b4c*/ 	.word	0x00000000
        /*0b50*/ 	.word	0x00000000
        /*0b54*/ 	.short	0x010a
        /*0b56*/ 	.byte	0xff
	.zero		1


	//   ....[165]....
        /*0b58*/ 	.word	0x00009f60
        /*0b5c*/ 	.word	0x00000000
        /*0b60*/ 	.word	0x00000000
        /*0b64*/ 	.short	0x010a
        /*0b66*/ 	.byte	0xff
	.zero		1


	//   ....[166]....
        /*0b68*/ 	.word	0x00009fc0
        /*0b6c*/ 	.word	0x00000000
        /*0b70*/ 	.word	0x00000000
        /*0b74*/ 	.short	0x010a
        /*0b76*/ 	.byte	0xff
	.zero		1


	//   ....[167]....
        /*0b78*/ 	.word	0x0000a020
        /*0b7c*/ 	.word	0x00000000
        /*0b80*/ 	.word	0x00000000
        /*0b84*/ 	.short	0x010a
        /*0b86*/ 	.byte	0xff
	.zero		1


	//   ....[168]....
        /*0b88*/ 	.word	0x0000a080
        /*0b8c*/ 	.word	0x00000000
        /*0b90*/ 	.word	0x00000000
        /*0b94*/ 	.short	0x010a
        /*0b96*/ 	.byte	0xff
	.zero		1


	//   ....[169]....
        /*0b98*/ 	.word	0x0000a0e0
        /*0b9c*/ 	.word	0x00000000
        /*0ba0*/ 	.word	0x00000000
        /*0ba4*/ 	.short	0x010a
        /*0ba6*/ 	.byte	0xff
	.zero		1


	//   ....[170]....
        /*0ba8*/ 	.word	0x0000a140
        /*0bac*/ 	.word	0x00000000
        /*0bb0*/ 	.word	0x00000000
        /*0bb4*/ 	.short	0x010a
        /*0bb6*/ 	.byte	0xff
	.zero		1


	//   ....[171]....
        /*0bb8*/ 	.word	0x0000a1a0
        /*0bbc*/ 	.word	0x00000000
        /*0bc0*/ 	.word	0x00000000
        /*0bc4*/ 	.short	0x010a
        /*0bc6*/ 	.byte	0xff
	.zero		1


	//   ....[172]....
        /*0bc8*/ 	.word	0x0000a200
        /*0bcc*/ 	.word	0x00000000
        /*0bd0*/ 	.word	0x00000000
        /*0bd4*/ 	.short	0x010a
        /*0bd6*/ 	.byte	0xff
	.zero		1


	//   ....[173]....
        /*0bd8*/ 	.word	0x0000a260
        /*0bdc*/ 	.word	0x00000000
        /*0be0*/ 	.word	0x00000000
        /*0be4*/ 	.short	0x010a
        /*0be6*/ 	.byte	0xff
	.zero		1


	//   ....[174]....
        /*0be8*/ 	.word	0x0000a2c0
        /*0bec*/ 	.word	0x00000000
        /*0bf0*/ 	.word	0x00000000
        /*0bf4*/ 	.short	0x010a
        /*0bf6*/ 	.byte	0xff
	.zero		1


	//   ....[175]....
        /*0bf8*/ 	.word	0x0000a310
        /*0bfc*/ 	.word	0x00000000
        /*0c00*/ 	.word	0x000001f0
        /*0c04*/ 	.short	0x010a
        /*0c06*/ 	.byte	0xff
	.zero		1


	//   ....[176]....
        /*0c08*/ 	.word	0x0000a370
        /*0c0c*/ 	.word	0x00000000
        /*0c10*/ 	.word	0x000001a0
        /*0c14*/ 	.short	0x010a
        /*0c16*/ 	.byte	0xff
	.zero		1


	//   ....[177]....
        /*0c18*/ 	.word	0x0000a3c0
        /*0c1c*/ 	.word	0x00000000
        /*0c20*/ 	.word	0x00000190
        /*0c24*/ 	.short	0x010a
        /*0c26*/ 	.byte	0xff
	.zero		1


	//   ....[178]....
        /*0c28*/ 	.word	0x0000a420
        /*0c2c*/ 	.word	0x00000000
        /*0c30*/ 	.word	0x000001a0
        /*0c34*/ 	.short	0x010a
        /*0c36*/ 	.byte	0xff
	.zero		1


	//   ....[179]....
        /*0c38*/ 	.word	0x0000a470
        /*0c3c*/ 	.word	0x00000000
        /*0c40*/ 	.word	0x00000190
        /*0c44*/ 	.short	0x010a
        /*0c46*/ 	.byte	0xff
	.zero		1


	//   ....[180]....
        /*0c48*/ 	.word	0x0000a4d0
        /*0c4c*/ 	.word	0x00000002
        /*0c50*/ 	.word	0x000001d0
        /*0c54*/ 	.short	0x010a
        /*0c56*/ 	.byte	0xff
	.zero		1


	//   ....[181]....
        /*0c58*/ 	.word	0x0000a530
        /*0c5c*/ 	.word	0x00000000
        /*0c60*/ 	.word	0x00000000
        /*0c64*/ 	.short	0x010a
        /*0c66*/ 	.byte	0xff
	.zero		1


	//   ....[182]....
        /*0c68*/ 	.word	0x0000a590
        /*0c6c*/ 	.word	0x00000000
        /*0c70*/ 	.word	0x00000000
        /*0c74*/ 	.short	0x010a
        /*0c76*/ 	.byte	0xff
	.zero		1


	//   ....[183]....
        /*0c78*/ 	.word	0x0000a5f0
        /*0c7c*/ 	.word	0x00000000
        /*0c80*/ 	.word	0x00000000
        /*0c84*/ 	.short	0x010a
        /*0c86*/ 	.byte	0xff
	.zero		1


	//   ....[184]....
        /*0c88*/ 	.word	0x0000a650
        /*0c8c*/ 	.word	0x00000000
        /*0c90*/ 	.word	0x00000000
        /*0c94*/ 	.short	0x010a
        /*0c96*/ 	.byte	0xff
	.zero		1


	//   ....[185]....
        /*0c98*/ 	.word	0x0000a6b0
        /*0c9c*/ 	.word	0x00000000
        /*0ca0*/ 	.word	0x00000000
        /*0ca4*/ 	.short	0x010a
        /*0ca6*/ 	.byte	0xff
	.zero		1


	//   ....[186]....
        /*0ca8*/ 	.word	0x0000a700
        /*0cac*/ 	.word	0x00000000
        /*0cb0*/ 	.word	0x00000190
        /*0cb4*/ 	.short	0x010a
        /*0cb6*/ 	.byte	0xff
	.zero		1


	//   ....[187]....
        /*0cb8*/ 	.word	0x0000a760
        /*0cbc*/ 	.word	0x00000000
        /*0cc0*/ 	.word	0x00000188
        /*0cc4*/ 	.short	0x010a
        /*0cc6*/ 	.byte	0xff
	.zero		1


	//   ....[188]....
        /*0cc8*/ 	.word	0x0000a7c0
        /*0ccc*/ 	.word	0x00000000
        /*0cd0*/ 	.word	0x00000160
        /*0cd4*/ 	.short	0x010a
        /*0cd6*/ 	.byte	0xff
	.zero		1


	//   ....[189]....
        /*0cd8*/ 	.word	0x0000a820
        /*0cdc*/ 	.word	0x00000000
        /*0ce0*/ 	.word	0x00000168
        /*0ce4*/ 	.short	0x010a
        /*0ce6*/ 	.byte	0xff
	.zero		1


	//   ....[190]....
        /*0ce8*/ 	.word	0x0000a880
        /*0cec*/ 	.word	0x00000000
        /*0cf0*/ 	.word	0x00000170
        /*0cf4*/ 	.short	0x010a
        /*0cf6*/ 	.byte	0xff
	.zero		1


	//   ....[191]....
        /*0cf8*/ 	.word	0x0000a8e0
        /*0cfc*/ 	.word	0x00000000
        /*0d00*/ 	.word	0x00000178
        /*0d04*/ 	.short	0x010a
        /*0d06*/ 	.byte	0xff
	.zero		1


	//   ....[192]....
        /*0d08*/ 	.word	0x0000a940
        /*0d0c*/ 	.word	0x00000000
        /*0d10*/ 	.word	0x00000160
        /*0d14*/ 	.short	0x010a
        /*0d16*/ 	.byte	0xff
	.zero		1


	//   ....[193]....
        /*0d18*/ 	.word	0x0000a9a0
        /*0d1c*/ 	.word	0x00000000
        /*0d20*/ 	.word	0x00000168
        /*0d24*/ 	.short	0x010a
        /*0d26*/ 	.byte	0xff
	.zero		1


	//   ....[194]....
        /*0d28*/ 	.word	0x0000aa00
        /*0d2c*/ 	.word	0x00000000
        /*0d30*/ 	.word	0x00000170
        /*0d34*/ 	.short	0x010a
        /*0d36*/ 	.byte	0xff
	.zero		1


	//   ....[195]....
        /*0d38*/ 	.word	0x0000aa50
        /*0d3c*/ 	.word	0x00000000
        /*0d40*/ 	.word	0x00000190
        /*0d44*/ 	.short	0x010a
        /*0d46*/ 	.byte	0xff
	.zero		1


	//   ....[196]....
        /*0d48*/ 	.word	0x0000aaa0
        /*0d4c*/ 	.word	0x00000002
        /*0d50*/ 	.word	0x00000140
        /*0d54*/ 	.short	0x010a
        /*0d56*/ 	.byte	0xff
	.zero		1


	//   ....[197]....
        /*0d58*/ 	.word	0x0000aaf0
        /*0d5c*/ 	.word	0x00000071
        /*0d60*/ 	.word	0x000001b0
        /*0d64*/ 	.short	0x010a
        /*0d66*/ 	.byte	0xff
	.zero		1


	//   ....[198]....
        /*0d68*/ 	.word	0x0000ab40
        /*0d6c*/ 	.word	0x00000000
        /*0d70*/ 	.word	0x00000140
        /*0d74*/ 	.short	0x010a
        /*0d76*/ 	.byte	0xff
	.zero		1


	//   ....[199]....
        /*0d78*/ 	.word	0x0000ab90
        /*0d7c*/ 	.word	0x00000000
        /*0d80*/ 	.word	0x00000140
        /*0d84*/ 	.short	0x010a
        /*0d86*/ 	.byte	0xff
	.zero		1


	//   ....[200]....
        /*0d88*/ 	.word	0x0000abe0
        /*0d8c*/ 	.word	0x00000000
        /*0d90*/ 	.word	0x00000140
        /*0d94*/ 	.short	0x010a
        /*0d96*/ 	.byte	0xff
	.zero		1


	//----- nvinfo : EIATTR_NUM_MBARRIERS
	.align		4
.L_48:
        /*0d98*/ 	.byte	0x03, 0x38
        /*0d9a*/ 	.short	0x0042


	//----- nvinfo : EIATTR_EXIT_INSTR_OFFSETS
	.align		4
        /*0d9c*/ 	.byte	0x04, 0x1c
        /*0d9e*/ 	.short	(.L_50 - .L_49)


	//   ....[0]....
.L_49:
        /*0da0*/ 	.word	0x000030f0


	//   ....[1]....
        /*0da4*/ 	.word	0x000035e0


	//   ....[2]....
        /*0da8*/ 	.word	0x00003640


	//   ....[3]....
        /*0dac*/ 	.word	0x00004450


	//   ....[4]....
        /*0db0*/ 	.word	0x00005480


	//   ....[5]....
        /*0db4*/ 	.word	0x000054c0


	//   ....[6]....
        /*0db8*/ 	.word	0x00009a80


	//----- nvinfo : EIATTR_MAX_THREADS
	.align		4
.L_50:
        /*0dbc*/ 	.byte	0x04, 0x05
        /*0dbe*/ 	.short	(.L_52 - .L_51)
.L_51:
        /*0dc0*/ 	.word	0x00000100
        /*0dc4*/ 	.word	0x00000001
        /*0dc8*/ 	.word	0x00000001


	//----- nvinfo : EIATTR_CRS_STACK_SIZE
	.align		4
.L_52:
        /*0dcc*/ 	.byte	0x04, 0x1e
        /*0dce*/ 	.short	(.L_54 - .L_53)
.L_53:
        /*0dd0*/ 	.word	0x00000000


	//----- nvinfo : EIATTR_CBANK_PARAM_SIZE
	.align		4
.L_54:
        /*0dd4*/ 	.byte	0x03, 0x19
        /*0dd6*/ 	.short	0x0800


	//----- nvinfo : EIATTR_PARAM_CBANK
	.align		4
        /*0dd8*/ 	.byte	0x04, 0x0a
        /*0dda*/ 	.short	(.L_56 - .L_55)
	.align		4
.L_55:
        /*0ddc*/ 	.word	index@(.nv.constant0._ZN7cutlass13device_kernelINS_4gemm6kernel13GemmUniversalIN4cute5tupleIJiiiiEEENS1_10collective13CollectiveMmaINS1_35MainloopSm100TmaUmmaWarpSpecializedILi20ELi2ELi4ENS5_IJNS4_1CILi1EEESB_SB_EEEEENS5_IJNSA_ILi64EEENSA_ILi256EEENSA_ILi32EEEEEENS_12float_e5m2_tENS5_IJlSB_lEEESI_NS5_IJSB_llEEENS4_8TiledMMAINS4_8MMA_AtomIJNS4_10MMA_TraitsINS4_19SM100_MMA_F8F6F4_SSEJSI_SI_fSE_SF_NS4_17integral_constantINS4_4UMMA5MajorELSR_0EEENSP_ISR_LSR_1EEENSP_INSQ_7ScaleInELSU_0EEESV_EEEEEENS4_6LayoutISC_NS5_IJNSA_ILi0EEESZ_SZ_EEEEENS5_IJNS4_10UnderscoreES12_S12_EEEEENS4_13SM90_TMA_LOADENS4_14ComposedLayoutINS4_7SwizzleILi1ELi4ELi3EEENS4_18smem_ptr_flag_bitsILi8EEENSY_INS5_IJNSA_ILi8EEESG_EEENS5_IJSG_SB_EEEEEEEvNS4_8identityES15_NS16_INS17_ILi3ELi4ELi3EEES1A_NSY_INS5_IJNSA_ILi128EEES1B_EEENS5_IJSB_S1I_EEEEEEEvS1G_EENS_8epilogue10collective18CollectiveEpilogueINS1O_23Sm100TmaWarpSpecializedILi4ELi2ELi32ELb0ELb0EEEJSH_NS5_IJNSY_ISE_SB_EES1T_EEESI_SJ_SI_SJ_NS1O_6fusion15FusionCallbacksIS1S_NS1V_17LinearCombinationISI_fSI_fLNS_15FloatRoundStyleE2EEESH_S1U_JEEENS4_5SM1004TMEM4LOAD26SM100_TMEM_LOAD_16dp32b32xES15_NS16_INS17_ILi2ELi4ELi3EEES1A_NSY_INS5_IJS1B_SE_EEENS5_IJSE_SB_EEEEEEENS4_39AutoVectorizingCopyWithAssumedAlignmentILi128EEENS4_14SM90_TMA_STOREES29_S2B_S2B_EEEvvEEEEvNT_6ParamsE)
        /*0de0*/ 	.short	0x0380
        /*0de2*/ 	.short	0x0800


	//----- nvinfo : EIATTR_SW_WAR
	.align		4
.L_56:
        /*0de4*/ 	.byte	0x04, 0x36
        /*0de6*/ 	.short	(.L_58 - .L_57)
.L_57:
        /*0de8*/ 	.word	0x00000008
.L_58:


//--------------------- .nv.callgraph             --------------------------
	.section	.nv.callgraph,"",@"SHT_CUDA_CALLGRAPH"
	.align	4
	.sectionentsize	8
	.align		4
        /*0000*/ 	.word	0x00000000
	.align		4
        /*0004*/ 	.word	0xffffffff
	.align		4
        /*0008*/ 	.word	index@(_ZN7cutlass13device_kernelINS_4gemm6kernel13GemmUniversalIN4cute5tupleIJiiiiEEENS1_10collective13CollectiveMmaINS1_35MainloopSm100TmaUmmaWarpSpecializedILi20ELi2ELi4ENS5_IJNS4_1CILi1EEESB_SB_EEEEENS5_IJNSA_ILi64EEENSA_ILi256EEENSA_ILi32EEEEEENS_12float_e5m2_tENS5_IJlSB_lEEESI_NS5_IJSB_llEEENS4_8TiledMMAINS4_8MMA_AtomIJNS4_10MMA_TraitsINS4_19SM100_MMA_F8F6F4_SSEJSI_SI_fSE_SF_NS4_17integral_constantINS4_4UMMA5MajorELSR_0EEENSP_ISR_LSR_1EEENSP_INSQ_7ScaleInELSU_0EEESV_EEEEEENS4_6LayoutISC_NS5_IJNSA_ILi0EEESZ_SZ_EEEEENS5_IJNS4_10UnderscoreES12_S12_EEEEENS4_13SM90_TMA_LOADENS4_14ComposedLayoutINS4_7SwizzleILi1ELi4ELi3EEENS4_18smem_ptr_flag_bitsILi8EEENSY_INS5_IJNSA_ILi8EEESG_EEENS5_IJSG_SB_EEEEEEEvNS4_8identityES15_NS16_INS17_ILi3ELi4ELi3EEES1A_NSY_INS5_IJNSA_ILi128EEES1B_EEENS5_IJSB_S1I_EEEEEEEvS1G_EENS_8epilogue10collective18CollectiveEpilogueINS1O_23Sm100TmaWarpSpecializedILi4ELi2ELi32ELb0ELb0EEEJSH_NS5_IJNSY_ISE_SB_EES1T_EEESI_SJ_SI_SJ_NS1O_6fusion15FusionCallbacksIS1S_NS1V_17LinearCombinationISI_fSI_fLNS_15FloatRoundStyleE2EEESH_S1U_JEEENS4_5SM1004TMEM4LOAD26SM100_TMEM_LOAD_16dp32b32xES15_NS16_INS17_ILi2ELi4ELi3EEES1A_NSY_INS5_IJS1B_SE_EEENS5_IJSE_SB_EEEEEEENS4_39AutoVectorizingCopyWithAssumedAlignmentILi128EEENS4_14SM90_TMA_STOREES29_S2B_S2B_EEEvvEEEEvNT_6ParamsE)
	.align		4
        /*000c*/ 	.word	index@(__assertfail)
	.align		4
        /*0010*/ 	.word	0x00000000
	.align		4
        /*0014*/ 	.word	0xfffffffe
	.align		4
        /*0018*/ 	.word	0x00000000
	.align		4
        /*001c*/ 	.word	0xfffffffd
	.align		4
        /*0020*/ 	.word	0x00000000
	.align		4
        /*0024*/ 	.word	0xfffffffc


//--------------------- .nv.constant4             --------------------------
	.section	.nv.constant4,"a",@progbits
	.align	8
	.align		8
.nv.constant4:
        /*0000*/ 	.dword	__assertfail
	.align		8
        /*0008*/ 	.dword	__unnamed_1
	.align		8
        /*0010*/ 	.dword	__unnamed_2
	.align		8
        /*0018*/ 	.dword	__unnamed_3
	.align		8
        /*0020*/ 	.dword	_ZN40_INTERNAL_cb54d986_4_k_cu_0ad2d01b_314034cuda3std3__45__cpo5beginE
	.align		8
        /*0028*/ 	.dword	_ZN40_INTERNAL_cb54d986_4_k_cu_0ad2d01b_314034cuda3std3__45__cpo3endE
	.align		8
        /*0030*/ 	.dword	_ZN40_INTERNAL_cb54d986_4_k_cu_0ad2d01b_314034cuda3std3__45__cpo6cbeginE
	.align		8
        /*0038*/ 	.dword	_ZN40_INTERNAL_cb54d986_4_k_cu_0ad2d01b_314034cuda3std3__45__cpo4cendE
	.align		8
        /*0040*/ 	.dword	_ZN40_INTERNAL_cb54d986_4_k_cu_0ad2d01b_314034cuda3std3__442_GLOBAL__N__cb54d986_4_k_cu_0ad2d01b_314036ignoreE
	.align		8
        /*0048*/ 	.dword	_ZN40_INTERNAL_cb54d986_4_k_cu_0ad2d01b_314034cuda3std3__419piecewise_constructE
	.align		8
        /*0050*/ 	.dword	_ZN40_INTERNAL_cb54d986_4_k_cu_0ad2d01b_314034cuda3std3__48in_placeE
	.align		8
        /*0058*/ 	.dword	_ZN40_INTERNAL_cb54d986_4_k_cu_0ad2d01b_314034cuda3std6ranges3__45__cpo4swapE
	.align		8
        /*0060*/ 	.dword	_ZN40_INTERNAL_cb54d986_4_k_cu_0ad2d01b_314034cuda3std6ranges3__45__cpo9iter_moveE
	.align		8
        /*0068*/ 	.dword	_ZN40_INTERNAL_cb54d986_4_k_cu_0ad2d01b_314034cute7productE
	.align		8
        /*0070*/ 	.dword	_ZN40_INTERNAL_cb54d986_4_k_cu_0ad2d01b_314034cute1_E
	.align		8
        /*0078*/ 	.dword	$str$25
	.align		8
        /*0080*/ 	.dword	$str$26
	.align		8
        /*0088*/ 	.dword	$str$27
	.align		8
        /*0090*/ 	.dword	$str$28


//--------------------- .text._ZN7cutlass13device_kernelINS_4gemm6kernel13GemmUniversalIN4cute5tupleIJiiiiEEENS1_10collective13CollectiveMmaINS1_35MainloopSm100TmaUmmaWarpSpecializedILi20ELi2ELi4ENS5_IJNS4_1CILi1EEESB_SB_EEEEENS5_IJNSA_ILi64EEENSA_ILi256EEENSA_ILi32EEEEEENS_12float_e5m2_tENS5_IJlSB_lEEESI_NS5_IJSB_llEEENS4_8TiledMMAINS4_8MMA_AtomIJNS4_10MMA_TraitsINS4_19SM100_MMA_F8F6F4_SSEJSI_SI_fSE_SF_NS4_17integral_constantINS4_4UMMA5MajorELSR_0EEENSP_ISR_LSR_1EEENSP_INSQ_7ScaleInELSU_0EEESV_EEEEEENS4_6LayoutISC_NS5_IJNSA_ILi0EEESZ_SZ_EEEEENS5_IJNS4_10UnderscoreES12_S12_EEEEENS4_13SM90_TMA_LOADENS4_14ComposedLayoutINS4_7SwizzleILi1ELi4ELi3EEENS4_18smem_ptr_flag_bitsILi8EEENSY_INS5_IJNSA_ILi8EEESG_EEENS5_IJSG_SB_EEEEEEEvNS4_8identityES15_NS16_INS17_ILi3ELi4ELi3EEES1A_NSY_INS5_IJNSA_ILi128EEES1B_EEENS5_IJSB_S1I_EEEEEEEvS1G_EENS_8epilogue10collective18CollectiveEpilogueINS1O_23Sm100TmaWarpSpecializedILi4ELi2ELi32ELb0ELb0EEEJSH_NS5_IJNSY_ISE_SB_EES1T_EEESI_SJ_SI_SJ_NS1O_6fusion15FusionCallbacksIS1S_NS1V_17LinearCombinationISI_fSI_fLNS_15FloatRoundStyleE2EEESH_S1U_JEEENS4_5SM1004TMEM4LOAD26SM100_TMEM_LOAD_16dp32b32xES15_NS16_INS17_ILi2ELi4ELi3EEES1A_NSY_INS5_IJS1B_SE_EEENS5_IJSE_SB_EEEEEEENS4_39AutoVectorizingCopyWithAssumedAlignmentILi128EEENS4_14SM90_TMA_STOREES29_S2B_S2B_EEEvvEEEEvNT_6ParamsE --------------------------
	.section	.text._ZN7cutlass13device_kernelINS_4gemm6kernel13GemmUniversalIN4cute5tupleIJiiiiEEENS1_10collective13CollectiveMmaINS1_35MainloopSm100TmaUmmaWarpSpecializedILi20ELi2ELi4ENS5_IJNS4_1CILi1EEESB_SB_EEEEENS5_IJNSA_ILi64EEENSA_ILi256EEENSA_ILi32EEEEEENS_12float_e5m2_tENS5_IJlSB_lEEESI_NS5_IJSB_llEEENS4_8TiledMMAINS4_8MMA_AtomIJNS4_10MMA_TraitsINS4_19SM100_MMA_F8F6F4_SSEJSI_SI_fSE_SF_NS4_17integral_constantINS4_4UMMA5MajorELSR_0EEENSP_ISR_LSR_1EEENSP_INSQ_7ScaleInELSU_0EEESV_EEEEEENS4_6LayoutISC_NS5_IJNSA_ILi0EEESZ_SZ_EEEEENS5_IJNS4_10UnderscoreES12_S12_EEEEENS4_13SM90_TMA_LOADENS4_14ComposedLayoutINS4_7SwizzleILi1ELi4ELi3EEENS4_18smem_ptr_flag_bitsILi8EEENSY_INS5_IJNSA_ILi8EEESG_EEENS5_IJSG_SB_EEEEEEEvNS4_8identityES15_NS16_INS17_ILi3ELi4ELi3EEES1A_NSY_INS5_IJNSA_ILi128EEES1B_EEENS5_IJSB_S1I_EEEEEEEvS1G_EENS_8epilogue10collective18CollectiveEpilogueINS1O_23Sm100TmaWarpSpecializedILi4ELi2ELi32ELb0ELb0EEEJSH_NS5_IJNSY_ISE_SB_EES1T_EEESI_SJ_SI_SJ_NS1O_6fusion15FusionCallbacksIS1S_NS1V_17LinearCombinationISI_fSI_fLNS_15FloatRoundStyleE2EEESH_S1U_JEEENS4_5SM1004TMEM4LOAD26SM100_TMEM_LOAD_16dp32b32xES15_NS16_INS17_ILi2ELi4ELi3EEES1A_NSY_INS5_IJS1B_SE_EEENS5_IJSE_SB_EEEEEEENS4_39AutoVectorizingCopyWithAssumedAlignmentILi128EEENS4_14SM90_TMA_STOREES29_S2B_S2B_EEEvvEEEEvNT_6ParamsE,"ax",@progbits
	.align	128
.text._ZN7cutlass13device_kernelINS_4gemm6kernel13GemmUniversalIN4cute5tupleIJiiiiEEENS1_10collective13CollectiveMmaINS1_35MainloopSm100TmaUmmaWarpSpecializedILi20ELi2ELi4ENS5_IJNS4_1CILi1EEESB_SB_EEEEENS5_IJNSA_ILi64EEENSA_ILi256EEENSA_ILi32EEEEEENS_12float_e5m2_tENS5_IJlSB_lEEESI_NS5_IJSB_llEEENS4_8TiledMMAINS4_8MMA_AtomIJNS4_10MMA_TraitsINS4_19SM100_MMA_F8F6F4_SSEJSI_SI_fSE_SF_NS4_17integral_constantINS4_4UMMA5MajorELSR_0EEENSP_ISR_LSR_1EEENSP_INSQ_7ScaleInELSU_0EEESV_EEEEEENS4_6LayoutISC_NS5_IJNSA_ILi0EEESZ_SZ_EEEEENS5_IJNS4_10UnderscoreES12_S12_EEEEENS4_13SM90_TMA_LOADENS4_14ComposedLayoutINS4_7SwizzleILi1ELi4ELi3EEENS4_18smem_ptr_flag_bitsILi8EEENSY_INS5_IJNSA_ILi8EEESG_EEENS5_IJSG_SB_EEEEEEEvNS4_8identityES15_NS16_INS17_ILi3ELi4ELi3EEES1A_NSY_INS5_IJNSA_ILi128EEES1B_EEENS5_IJSB_S1I_EEEEEEEvS1G_EENS_8epilogue10collective18CollectiveEpilogueINS1O_23Sm100TmaWarpSpecializedILi4ELi2ELi32ELb0ELb0EEEJSH_NS5_IJNSY_ISE_SB_EES1T_EEESI_SJ_SI_SJ_NS1O_6fusion15FusionCallbacksIS1S_NS1V_17LinearCombinationISI_fSI_fLNS_15FloatRoundStyleE2EEESH_S1U_JEEENS4_5SM1004TMEM4LOAD26SM100_TMEM_LOAD_16dp32b32xES15_NS16_INS17_ILi2ELi4ELi3EEES1A_NSY_INS5_IJS1B_SE_EEENS5_IJSE_SB_EEEEEEENS4_39AutoVectorizingCopyWithAssumedAlignmentILi128EEENS4_14SM90_TMA_STOREES29_S2B_S2B_EEEvvEEEEvNT_6ParamsE:
        .type           _ZN7cutlass13device_kernelINS_4gemm6kernel13GemmUniversalIN4cute5tupleIJiiiiEEENS1_10collective13CollectiveMmaINS1_35MainloopSm100TmaUmmaWarpSpecializedILi20ELi2ELi4ENS5_IJNS4_1CILi1EEESB_SB_EEEEENS5_IJNSA_ILi64EEENSA_ILi256EEENSA_ILi32EEEEEENS_12float_e5m2_tENS5_IJlSB_lEEESI_NS5_IJSB_llEEENS4_8TiledMMAINS4_8MMA_AtomIJNS4_10MMA_TraitsINS4_19SM100_MMA_F8F6F4_SSEJSI_SI_fSE_SF_NS4_17integral_constantINS4_4UMMA5MajorELSR_0EEENSP_ISR_LSR_1EEENSP_INSQ_7ScaleInELSU_0EEESV_EEEEEENS4_6LayoutISC_NS5_IJNSA_ILi0EEESZ_SZ_EEEEENS5_IJNS4_10UnderscoreES12_S12_EEEEENS4_13SM90_TMA_LOADENS4_14ComposedLayoutINS4_7SwizzleILi1ELi4ELi3EEENS4_18smem_ptr_flag_bitsILi8EEENSY_INS5_IJNSA_ILi8EEESG_EEENS5_IJSG_SB_EEEEEEEvNS4_8identityES15_NS16_INS17_ILi3ELi4ELi3EEES1A_NSY_INS5_IJNSA_ILi128EEES1B_EEENS5_IJSB_S1I_EEEEEEEvS1G_EENS_8epilogue10collective18CollectiveEpilogueINS1O_23Sm100TmaWarpSpecializedILi4ELi2ELi32ELb0ELb0EEEJSH_NS5_IJNSY_ISE_SB_EES1T_EEESI_SJ_SI_SJ_NS1O_6fusion15FusionCallbacksIS1S_NS1V_17LinearCombinationISI_fSI_fLNS_15FloatRoundStyleE2EEESH_S1U_JEEENS4_5SM1004TMEM4LOAD26SM100_TMEM_LOAD_16dp32b32xES15_NS16_INS17_ILi2ELi4ELi3EEES1A_NSY_INS5_IJS1B_SE_EEENS5_IJSE_SB_EEEEEEENS4_39AutoVectorizingCopyWithAssumedAlignmentILi128EEENS4_14SM90_TMA_STOREES29_S2B_S2B_EEEvvEEEEvNT_6ParamsE,@function
        .size           _ZN7cutlass13device_kernelINS_4gemm6kernel13GemmUniversalIN4cute5tupleIJiiiiEEENS1_10collective13CollectiveMmaINS1_35MainloopSm100TmaUmmaWarpSpecializedILi20ELi2ELi4ENS5_IJNS4_1CILi1EEESB_SB_EEEEENS5_IJNSA_ILi64EEENSA_ILi256EEENSA_ILi32EEEEEENS_12float_e5m2_tENS5_IJlSB_lEEESI_NS5_IJSB_llEEENS4_8TiledMMAINS4_8MMA_AtomIJNS4_10MMA_TraitsINS4_19SM100_MMA_F8F6F4_SSEJSI_SI_fSE_SF_NS4_17integral_constantINS4_4UMMA5MajorELSR_0EEENSP_ISR_LSR_1EEENSP_INSQ_7ScaleInELSU_0EEESV_EEEEEENS4_6LayoutISC_NS5_IJNSA_ILi0EEESZ_SZ_EEEEENS5_IJNS4_10UnderscoreES12_S12_EEEEENS4_13SM90_TMA_LOADENS4_14ComposedLayoutINS4_7SwizzleILi1ELi4ELi3EEENS4_18smem_ptr_flag_bitsILi8EEENSY_INS5_IJNSA_ILi8EEESG_EEENS5_IJSG_SB_EEEEEEEvNS4_8identityES15_NS16_INS17_ILi3ELi4ELi3EEES1A_NSY_INS5_IJNSA_ILi128EEES1B_EEENS5_IJSB_S1I_EEEEEEEvS1G_EENS_8epilogue10collective18CollectiveEpilogueINS1O_23Sm100TmaWarpSpecializedILi4ELi2ELi32ELb0ELb0EEEJSH_NS5_IJNSY_ISE_SB_EES1T_EEESI_SJ_SI_SJ_NS1O_6fusion15FusionCallbacksIS1S_NS1V_17LinearCombinationISI_fSI_fLNS_15FloatRoundStyleE2EEESH_S1U_JEEENS4_5SM1004TMEM4LOAD26SM100_TMEM_LOAD_16dp32b32xES15_NS16_INS17_ILi2ELi4ELi3EEES1A_NSY_INS5_IJS1B_SE_EEENS5_IJSE_SB_EEEEEEENS4_39AutoVectorizingCopyWithAssumedAlignmentILi128EEENS4_14SM90_TMA_STOREES29_S2B_S2B_EEEvvEEEEvNT_6ParamsE,(.L_x_219 - _ZN7cutlass13device_kernelINS_4gemm6kernel13GemmUniversalIN4cute5tupleIJiiiiEEENS1_10collective13CollectiveMmaINS1_35MainloopSm100TmaUmmaWarpSpecializedILi20ELi2ELi4ENS5_IJNS4_1CILi1EEESB_SB_EEEEENS5_IJNSA_ILi64EEENSA_ILi256EEENSA_ILi32EEEEEENS_12float_e5m2_tENS5_IJlSB_lEEESI_NS5_IJSB_llEEENS4_8TiledMMAINS4_8MMA_AtomIJNS4_10MMA_TraitsINS4_19SM100_MMA_F8F6F4_SSEJSI_SI_fSE_SF_NS4_17integral_constantINS4_4UMMA5MajorELSR_0EEENSP_ISR_LSR_1EEENSP_INSQ_7ScaleInELSU_0EEESV_EEEEEENS4_6LayoutISC_NS5_IJNSA_ILi0EEESZ_SZ_EEEEENS5_IJNS4_10UnderscoreES12_S12_EEEEENS4_13SM90_TMA_LOADENS4_14ComposedLayoutINS4_7SwizzleILi1ELi4ELi3EEENS4_18smem_ptr_flag_bitsILi8EEENSY_INS5_IJNSA_ILi8EEESG_EEENS5_IJSG_SB_EEEEEEEvNS4_8identityES15_NS16_INS17_ILi3ELi4ELi3EEES1A_NSY_INS5_IJNSA_ILi128EEES1B_EEENS5_IJSB_S1I_EEEEEEEvS1G_EENS_8epilogue10collective18CollectiveEpilogueINS1O_23Sm100TmaWarpSpecializedILi4ELi2ELi32ELb0ELb0EEEJSH_NS5_IJNSY_ISE_SB_EES1T_EEESI_SJ_SI_SJ_NS1O_6fusion15FusionCallbacksIS1S_NS1V_17LinearCombinationISI_fSI_fLNS_15FloatRoundStyleE2EEESH_S1U_JEEENS4_5SM1004TMEM4LOAD26SM100_TMEM_LOAD_16dp32b32xES15_NS16_INS17_ILi2ELi4ELi3EEES1A_NSY_INS5_IJS1B_SE_EEENS5_IJSE_SB_EEEEEEENS4_39AutoVectorizingCopyWithAssumedAlignmentILi128EEENS4_14SM90_TMA_STOREES29_S2B_S2B_EEEvvEEEEvNT_6ParamsE)
        .other          _ZN7cutlass13device_kernelINS_4gemm6kernel13GemmUniversalIN4cute5tupleIJiiiiEEENS1_10collective13CollectiveMmaINS1_35MainloopSm100TmaUmmaWarpSpecializedILi20ELi2ELi4ENS5_IJNS4_1CILi1EEESB_SB_EEEEENS5_IJNSA_ILi64EEENSA_ILi256EEENSA_ILi32EEEEEENS_12float_e5m2_tENS5_IJlSB_lEEESI_NS5_IJSB_llEEENS4_8TiledMMAINS4_8MMA_AtomIJNS4_10MMA_TraitsINS4_19SM100_MMA_F8F6F4_SSEJSI_SI_fSE_SF_NS4_17integral_constantINS4_4UMMA5MajorELSR_0EEENSP_ISR_LSR_1EEENSP_INSQ_7ScaleInELSU_0EEESV_EEEEEENS4_6LayoutISC_NS5_IJNSA_ILi0EEESZ_SZ_EEEEENS5_IJNS4_10UnderscoreES12_S12_EEEEENS4_13SM90_TMA_LOADENS4_14ComposedLayoutINS4_7SwizzleILi1ELi4ELi3EEENS4_18smem_ptr_flag_bitsILi8EEENSY_INS5_IJNSA_ILi8EEESG_EEENS5_IJSG_SB_EEEEEEEvNS4_8identityES15_NS16_INS17_ILi3ELi4ELi3EEES1A_NSY_INS5_IJNSA_ILi128EEES1B_EEENS5_IJSB_S1I_EEEEEEEvS1G_EENS_8epilogue10collective18CollectiveEpilogueINS1O_23Sm100TmaWarpSpecializedILi4ELi2ELi32ELb0ELb0EEEJSH_NS5_IJNSY_ISE_SB_EES1T_EEESI_SJ_SI_SJ_NS1O_6fusion15FusionCallbacksIS1S_NS1V_17LinearCombinationISI_fSI_fLNS_15FloatRoundStyleE2EEESH_S1U_JEEENS4_5SM1004TMEM4LOAD26SM100_TMEM_LOAD_16dp32b32xES15_NS16_INS17_ILi2ELi4ELi3EEES1A_NSY_INS5_IJS1B_SE_EEENS5_IJSE_SB_EEEEEEENS4_39AutoVectorizingCopyWithAssumedAlignmentILi128EEENS4_14SM90_TMA_STOREES29_S2B_S2B_EEEvvEEEEvNT_6ParamsE,@"STO_CUDA_ENTRY STV_DEFAULT"
_ZN7cutlass13device_kernelINS_4gemm6kernel13GemmUniversalIN4cute5tupleIJiiiiEEENS1_10collective13CollectiveMmaINS1_35MainloopSm100TmaUmmaWarpSpecializedILi20ELi2ELi4ENS5_IJNS4_1CILi1EEESB_SB_EEEEENS5_IJNSA_ILi64EEENSA_ILi256EEENSA_ILi32EEEEEENS_12float_e5m2_tENS5_IJlSB_lEEESI_NS5_IJSB_llEEENS4_8TiledMMAINS4_8MMA_AtomIJNS4_10MMA_TraitsINS4_19SM100_MMA_F8F6F4_SSEJSI_SI_fSE_SF_NS4_17integral_constantINS4_4UMMA5MajorELSR_0EEENSP_ISR_LSR_1EEENSP_INSQ_7ScaleInELSU_0EEESV_EEEEEENS4_6LayoutISC_NS5_IJNSA_ILi0EEESZ_SZ_EEEEENS5_IJNS4_10UnderscoreES12_S12_EEEEENS4_13SM90_TMA_LOADENS4_14ComposedLayoutINS4_7SwizzleILi1ELi4ELi3EEENS4_18smem_ptr_flag_bitsILi8EEENSY_INS5_IJNSA_ILi8EEESG_EEENS5_IJSG_SB_EEEEEEEvNS4_8identityES15_NS16_INS17_ILi3ELi4ELi3EEES1A_NSY_INS5_IJNSA_ILi128EEES1B_EEENS5_IJSB_S1I_EEEEEEEvS1G_EENS_8epilogue10collective18CollectiveEpilogueINS1O_23Sm100TmaWarpSpecializedILi4ELi2ELi32ELb0ELb0EEEJSH_NS5_IJNSY_ISE_SB_EES1T_EEESI_SJ_SI_SJ_NS1O_6fusion15FusionCallbacksIS1S_NS1V_17LinearCombinationISI_fSI_fLNS_15FloatRoundStyleE2EEESH_S1U_JEEENS4_5SM1004TMEM4LOAD26SM100_TMEM_LOAD_16dp32b32xES15_NS16_INS17_ILi2ELi4ELi3EEES1A_NSY_INS5_IJS1B_SE_EEENS5_IJSE_SB_EEEEEEENS4_39AutoVectorizingCopyWithAssumedAlignmentILi128EEENS4_14SM90_TMA_STOREES29_S2B_S2B_EEEvvEEEEvNT_6ParamsE:
[----:B------:R-:W1:Y:S01]  /*0000*/  LDC R1, c[0x0][0x37c] ;  /* 0x0000df00ff017b82 */ /* 0x000e620000000800 */
[----:B------:R-:W2:Y:S01]  /*0010*/  S2R R108, SR_TID.X ;  /* 0x00000000006c7919 */ /* 0x000ea20000002100 */
[----:B------:R-:W3:Y:S01]  /*0020*/  LDCU.64 UR4, c[0x0][0x890] ;  /* 0x00011200ff0477ac */ /* 0x000ee20008000a00 */
[----:B------:R-:W-:Y:S02]  /*0030*/  PRMT R96, RZ, 0x7610, R96 ;  /* 0x00007610ff607816 */ /* 0x000fe40000000060 */
[----:B------:R-:W-:Y:S01]  /*0040*/  ELECT P5, URZ, PT ;  /* 0x0000000000ff782f */ /* 0x000fe200038a0000 */
[----:B------:R-:W4:Y:S01]  /*0050*/  LDCU.64 UR46, c[0x0][0x358] ;  /* 0x00006b00ff2e77ac */ /* 0x000f220008000a00 */
[----:B---3--:R-:W-:-:S04]  /*0060*/  UISETP.NE.U32.AND UP0, UPT, UR4, URZ, UPT ;  /* 0x000000ff0400728c */ /* 0x008fc8000bf05070 */
[----:B------:R-:W-:Y:S01]  /*0070*/  UISETP.NE.AND.EX UP0, UPT, UR5, URZ, UPT, UP0 ;  /* 0x000000ff0500728c */ /* 0x000fe2000bf05300 */
[----:B--2---:R-:W-:-:S05]  /*0080*/  SHF.R.U32.HI R101, RZ, 0x5, R108 ;  /* 0x00000005ff657819 */ /* 0x004fca000001166c */
[----:B------:R-:W2:Y:S02]  /*0090*/  SHFL.IDX PT, R0, R101, RZ, 0x1f ;  /* 0x00001fff65007589 */ /* 0x000ea400000e0000 */
[----:B--2---:R-:W-:Y:S01]  /*00a0*/  R2UR UR8, R0 ;  /* 0x00000000000872ca */ /* 0x004fe200000e0000 */
[----:B-1--4-:R-:W-:-:S14]  /*00b0*/  BRA.U UP0, `(.L_x_0) ;  /* 0x00000001002c7547 */ /* 0x012fdc000b800000 */
[----:B------:R-:W1:Y:S02]  /*00c0*/  LDCU.64 UR6, c[0x0][0x888] ;  /* 0x00011100ff0677ac */ /* 0x000e640008000a00 */
[----:B-1----:R-:W-:-:S04]  /*00d0*/  UISETP.NE.U32.AND UP0, UPT, UR6, URZ, UPT ;  /* 0x000000ff0600728c */ /* 0x002fc8000bf05070 */
[----:B------:R-:W-:-:S09]  /*00e0*/  UISETP.NE.AND.EX UP0, UPT, UR7, URZ, UPT, UP0 ;  /* 0x000000ff0700728c */ /* 0x000fd2000bf05300 */
[----:B------:R-:W-:Y:S05]  /*00f0*/  BRA.U !UP0, `(.L_x_1) ;  /* 0x0000000108107547 */ /* 0x000fea000b800000 */
[----:B------:R-:W1:Y:S02]  /*0100*/  LDC.64 R2, c[0x0][0x888] ;  /* 0x00022200ff027b82 */ /* 0x000e640000000a00 */
[----:B-1----:R1:W5:Y:S01]  /*0110*/  LDG.E R49, desc[UR46][R2.64] ;  /* 0x0000002e02317981 */ /* 0x002362000c1e1900 */
[----:B------:R-:W-:Y:S01]  /*0120*/  HFMA2 R96, -RZ, RZ, 0, 5.9604644775390625e-08 ;  /* 0x00000001ff607431 */ /* 0x000fe200000001ff */
[----:B------:R-:W-:Y:S05]  /*0130*/  BRA `(.L_x_0) ;  /* 0x00000000000c7947 */ /* 0x000fea0003800000 */
.L_x_1:
[----:B------:R-:W1:Y:S01]  /*0140*/  LDCU UR6, c[0x0][0x880] ;  /* 0x00011000ff0677ac */ /* 0x000e620008000800 */
[----:B------:R-:W-:Y:S01]  /*0150*/  HFMA2 R96, -RZ, RZ, 0, 5.9604644775390625e-08 ;  /* 0x00000001ff607431 */ /* 0x000fe200000001ff */
[----:B-1----:R-:W-:-:S07]  /*0160*/  MOV R49, UR6 ;  /* 0x0000000600317c02 */ /* 0x002fce0008000f00 */
.L_x_0:
[----:B------:R-:W2:Y:S02]  /*0170*/  LDCU.64 UR6, c[0x0][0x8b0] ;  /* 0x00011600ff0677ac */ /* 0x000ea40008000a00 */
[----:B--2---:R-:W-:-:S04]  /*0180*/  UISETP.NE.U32.AND UP0, UPT, UR6, URZ, UPT ;  /* 0x000000ff0600728c */ /* 0x004fc8000bf05070 */
[----:B------:R-:W-:-:S09]  /*0190*/  UISETP.NE.AND.EX UP0, UPT, UR7, URZ, UPT, UP0 ;  /* 0x000000ff0700728c */ /* 0x000fd2000bf05300 */
[----:B------:R-:W-:Y:S05]  /*01a0*/  BRA.U UP0, `(.L_x_2) ;  /* 0x0000000100247547 */ /* 0x000fea000b800000 */
[----:B------:R-:W2:Y:S02]  /*01b0*/  LDCU.64 UR6, c[0x0][0x8a8] ;  /* 0x00011500ff0677ac */ /* 0x000ea40008000a00 */
[----:B--2---:R-:W-:-:S04]  /*01c0*/  UISETP.NE.U32.AND UP0, UPT, UR6, URZ, UPT ;  /* 0x000000ff0600728c */ /* 0x004fc8000bf05070 */
[----:B------:R-:W-:-:S09]  /*01d0*/  UISETP.NE.AND.EX UP0, UPT, UR7, URZ, UPT, UP0 ;  /* 0x000000ff0700728c */ /* 0x000fd2000bf05300 */
[----:B------:R-:W-:Y:S05]  /*01e0*/  BRA.U !UP0, `(.L_x_3) ;  /* 0x00000001080c7547 */ /* 0x000fea000b800000 */
[----:B-1----:R-:W1:Y:S02]  /*01f0*/  LDC.64 R2, c[0x0][0x8a8] ;  /* 0x00022a00ff027b82 */ /* 0x002e640000000a00 */
[----:B-1----:R2:W5:Y:S01]  /*0200*/  LDG.E R47, desc[UR46][R2.64] ;  /* 0x0000002e022f7981 */ /* 0x002562000c1e1900 */
[----:B------:R-:W-:Y:S05]  /*0210*/  BRA `(.L_x_2) ;  /* 0x0000000000087947 */ /* 0x000fea0003800000 */
.L_x_3:
[----:B------:R-:W2:Y:S02]  /*0220*/  LDCU UR6, c[0x0][0x8a0] ;  /* 0x00011400ff0677ac */ /* 0x000ea40008000800 */
[----:B--2---:R-:W-:Y:S02]  /*0230*/  MOV R47, UR6 ;  /* 0x00000006002f7c02 */ /* 0x004fe40008000f00 */
.L_x_2:
[----:B------:R-:W-:Y:S01]  /*0240*/  IMAD.U32 R0, RZ, RZ, UR8 ;  /* 0x00000008ff007e24 */ /* 0x000fe2000f8e00ff */
[----:B------:R-:W-:Y:S04]  /*0250*/  BSSY.RECONVERGENT B0, `(.L_x_4) ;  /* 0x000000c000007945 */ /* 0x000fe80003800200 */
[C---:B------:R-:W-:Y:S02]  /*0260*/  ISETP.NE.OR P1, PT, R0.reuse, 0x1, !P5 ;  /* 0x000000010000780c */ /* 0x040fe40006f25670 */
[----:B------:R-:W-:-:S11]  /*0270*/  ISETP.NE.OR P0, PT, R0, 0x3, !P5 ;  /* 0x000000030000780c */ /* 0x000fd60006f05670 */
[----:B------:R-:W-:Y:S05]  /*0280*/  @P1 BRA `(.L_x_5) ;  /* 0x0000000000201947 */ /* 0x000fea0003800000 */
[----:B------:R-:W3:Y:S02]  /*0290*/  LDCU.64 UR6, c[0x0][0x348] ;  /* 0x00006900ff0677ac */ /* 0x000ee40008000a00 */
[----:B---3--:R-:W-:Y:S02]  /*02a0*/  UIADD3 UR10, UP1, UPT, UR6, 0x80, URZ ;  /* 0x00000080060a7890 */ /* 0x008fe4000ff3e0ff */
[----:B------:R-:W-:Y:S02]  /*02b0*/  UIADD3 UR6, UP0, UPT, UR6, 0x180, URZ ;  /* 0x0000018006067890 */ /* 0x000fe4000ff1e0ff */
[----:B------:R-:W-:Y:S02]  /*02c0*/  UIADD3.X UR11, UPT, UPT, URZ, UR7, URZ, UP1, !UPT ;  /* 0x00000007ff0b7290 */ /* 0x000fe40008ffe4ff */
[----:B------:R-:W-:-:S07]  /*02d0*/  UIADD3.X UR7, UPT, UPT, URZ, UR7, URZ, UP0, !UPT ;  /* 0x00000007ff077290 */ /* 0x000fce00087fe4ff */
[----:B------:R3:W-:Y:S02]  /*02e0*/  UTMACCTL.PF [UR10] ;  /* 0x000000000a0079b9 */ /* 0x0007e40008040000 */
[----:B------:R3:W-:Y:S02]  /*02f0*/  UTMACCTL.PF [UR6] ;  /* 0x00000000060079b9 */ /* 0x0007e40008040000 */
[----:B---3--:R-:W-:Y:S01]  /*0300*/  NOP ;  /* 0x0000000000007918 */ /* 0x008fe20000000000 */
.L_x_5:
[----:B------:R-:W-:Y:S05]  /*0310*/  BSYNC.RECONVERGENT B0 ;  /* 0x0000000000007941 */ /* 0x000fea0003800200 */
.L_x_4:
[----:B------:R-:W-:Y:S04]  /*0320*/  BSSY.RECONVERGENT B0, `(.L_x_6) ;  /* 0x000000a000007945 */ /* 0x000fe80003800200 */
        /* <DEDUP_REMOVED lines=9> */
.L_x_7:
[----:B------:R-:W-:Y:S05]  /*03c0*/  BSYNC.RECONVERGENT B0 ;  /* 0x0000000000007941 */ /* 0x000fea0003800200 */
.L_x_6:
[----:B------:R-:W3:Y:S01]  /*03d0*/  LDCU.64 UR6, c[0x0][0x888] ;  /* 0x00011100ff0677ac */ /* 0x000ee20008000a00 */
[----:B------:R-:W-:Y:S02]  /*03e0*/  UISETP.EQ.U32.AND UP1, UPT, UR4, URZ, UPT ;  /* 0x000000ff0400728c */ /* 0x000fe4000bf22070 */
[----:B------:R-:W-:Y:S02]  /*03f0*/  UPLOP3.LUT UP2, UPT, UPT, UPT, UPT, 0x80, 0x8 ;  /* 0x000000000008789c */ /* 0x000fe40003f4f070 */
[----:B---3--:R-:W-:-:S04]  /*0400*/  UISETP.NE.U32.AND UP0, UPT, UR6, URZ, UPT ;  /* 0x000000ff0600728c */ /* 0x008fc8000bf05070 */
[----:B------:R-:W-:-:S04]  /*0410*/  UISETP.NE.AND.EX UP0, UPT, UR7, URZ, UPT, UP0 ;  /* 0x000000ff0700728c */ /* 0x000fc8000bf05300 */
[----:B------:R-:W-:-:S04]  /*0420*/  UISETP.EQ.OR.EX UP3, UPT, UR5, URZ, !UP0, UP1 ;  /* 0x000000ff0500728c */ /* 0x000fc8000c762710 */
[----:B------:R-:W-:-:S05]  /*0430*/  UP2UR UR50, UPR, URZ, 0x8 ;  /* 0x00000008ff327883 */ /* 0x000fca0008000000 */
[----:B------:R-:W-:Y:S07]  /*0440*/  BRA.U !UP3, `(.L_x_8) ;  /* 0x000000010b207547 */ /* 0x000fee000b800000 */
[----:B------:R-:W-:Y:S01]  /*0450*/  UISETP.NE.U32.AND UP2, UPT, UR4, URZ, UPT ;  /* 0x000000ff0400728c */ /* 0x000fe2000bf45070 */
[----:B-----5:R-:W-:Y:S01]  /*0460*/  FSETP.NEU.AND P0, PT, R49, RZ, PT ;  /* 0x000000ff3100720b */ /* 0x020fe20003f0d000 */
[----:B------:R-:W-:Y:S02]  /*0470*/  USEL UR4, URZ, 0xffffffff, UP0 ;  /* 0xffffffffff047887 */ /* 0x000fe40008000000 */
[----:B------:R-:W-:-:S10]  /*0480*/  UISETP.NE.AND.EX UP2, UPT, UR5, URZ, UPT, UP2 ;  /* 0x000000ff0500728c */ /* 0x000fd4000bf45320 */
[----:B------:R-:W-:Y:S01]  /*0490*/  VOTEU.ANY UP1, P0 ;  /* 0x0000000000ff7886 */ /* 0x000fe20000020100 */
[----:B------:R-:W-:-:S04]  /*04a0*/  @!UP2 USEL UR4, URZ, 0xffffffff, UP1 ;  /* 0xffffffffff04a887 */ /* 0x000fc80008800000 */
[----:B------:R-:W-:-:S04]  /*04b0*/  ULOP3.LUT UR4, UR4, 0x1, URZ, 0xc0, !UPT ;  /* 0x0000000104047892 */ /* 0x000fc8000f8ec0ff */
[----:B------:R-:W-:-:S11]  /*04c0*/  UISETP.NE.U32.AND UP2, UPT, UR4, 0x1, UPT ;  /* 0x000000010400788c */ /* 0x000fd6000bf45070 */
.L_x_8:
[----:B-12---:R-:W1:Y:S01]  /*04d0*/  SHFL.IDX PT, R2, R101, RZ, 0x1f ;  /* 0x00001fff65027589 */ /* 0x006e6200000e0000 */
[----:B------:R-:W-:-:S04]  /*04e0*/  UISETP.NE.AND UP1, UPT, UR8, 0x2, UPT ;  /* 0x000000020800788c */ /* 0x000fc8000bf25270 */
[----:B------:R-:W-:Y:S01]  /*04f0*/  USEL UR6, URZ, 0x1, UP1 ;  /* 0x00000001ff067887 */ /* 0x000fe20008800000 */
[----:B-1----:R-:W-:-:S13]  /*0500*/  ISETP.NE.AND P0, PT, R2, RZ, PT ;  /* 0x000000ff0200720c */ /* 0x002fda0003f05270 */
[----:B------:R-:W-:Y:S05]  /*0510*/  @P0 BRA `(.L_x_9) ;  /* 0x0000000000d40947 */ /* 0x000fea0003800000 */
[----:B------:R-:W-:Y:S01]  /*0520*/  ELECT P0, URZ, PT ;  /* 0x0000000000ff782f */ /* 0x000fe20003800000 */
[----:B------:R-:W-:-:S12]  /*0530*/  BSSY.RECONVERGENT B0, `(.L_x_9) ;  /* 0x0000033000007945 */ /* 0x000fd80003800200 */
[----:B------:R-:W-:Y:S05]  /*0540*/  @!P0 BRA `(.L_x_10) ;  /* 0x0000000000c48947 */ /* 0x000fea0003800000 */
[----:B------:R-:W1:Y:S01]  /*0550*/  S2UR UR5, SR_CgaCtaId ;  /* 0x00000000000579c3 */ /* 0x000e620000008800 */
[----:B------:R-:W-:Y:S01]  /*0560*/  UMOV UR7, 0x400 ;  /* 0x0000040000077882 */ /* 0x000fe20000000000 */
[----:B------:R-:W-:Y:S02]  /*0570*/  UMOV UR4, 0x1 ;  /* 0x0000000100047882 */ /* 0x000fe40000000000 */
[----:B------:R-:W-:-:S04]  /*0580*/  UIADD3 UR10, UPT, UPT, -UR4, 0x100000, URZ ;  /* 0x00100000040a7890 */ /* 0x000fc8000fffe1ff */
[----:B------:R-:W-:Y:S02]  /*0590*/  USHF.L.U32 UR11, UR10, 0xb, URZ ;  /* 0x0000000b0a0b7899 */ /* 0x000fe400080006ff */
[----:B------:R-:W-:Y:S02]  /*05a0*/  USHF.L.U32 UR10, UR10, 0x1, URZ ;  /* 0x000000010a0a7899 */ /* 0x000fe400080006ff */
[----:B-1----:R-:W-:Y:S01]  /*05b0*/  ULEA UR5, UR5, UR7, 0x18 ;  /* 0x0000000705057291 */ /* 0x002fe2000f8ec0ff */
[----:B------:R-:W1:Y:S11]  /*05c0*/  FENCE.VIEW.ASYNC.S ;  /* 0x00000000000073c6 */ /* 0x000e760000000000 */
[----:B-1----:R1:W2:Y:S01]  /*05d0*/  SYNCS.EXCH.64 URZ, [UR5], UR10 ;  /* 0x0000000a05ff75b2 */ /* 0x0022a20008000100 */
[----:B------:R1:W3:Y:S01]  /*05e0*/  SYNCS.EXCH.64 URZ, [UR5+0xa0], UR10 ;  /* 0x0000a00a05ff75b2 */ /* 0x0002e20008000100 */
[----:B------:R1:W4:Y:S01]  /*05f0*/  SYNCS.EXCH.64 URZ, [UR5+0x8], UR10 ;  /* 0x0000080a05ff75b2 */ /* 0x0003220008000100 */
[----:B------:R1:W1:Y:S01]  /*0600*/  SYNCS.EXCH.64 URZ, [UR5+0xa8], UR10 ;  /* 0x0000a80a05ff75b2 */ /* 0x0002620008000100 */
        /* <DEDUP_REMOVED lines=36> */
[----:B--234-:R-:W-:Y:S01]  /*0850*/  NOP ;  /* 0x0000000000007918 */ /* 0x01cfe20000000000 */
.L_x_10:
[----:B-1----:R-:W-:Y:S05]  /*0860*/  BSYNC.RECONVERGENT B0 ;  /* 0x0000000000007941 */ /* 0x002fea0003800200 */
.L_x_9:
[----:B------:R-:W1:Y:S01]  /*0870*/  SHFL.IDX PT, R2, R101, RZ, 0x1f ;  /* 0x00001fff65027589 */ /* 0x000e6200000e0000 */
[----:B------:R-:W-:Y:S01]  /*0880*/  NOP ;  /* 0x0000000000007918 */ /* 0x000fe20000000000 */
[----:B-1----:R-:W-:-:S13]  /*0890*/  ISETP.NE.AND P0, PT, R2, 0x1, PT ;  /* 0x000000010200780c */ /* 0x002fda0003f05270 */
[----:B------:R-:W-:Y:S05]  /*08a0*/  @P0 BRA `(.L_x_11) ;  /* 0x0000000000580947 */ /* 0x000fea0003800000 */
[----:B------:R-:W1:Y:S01]  /*08b0*/  S2UR UR7, SR_CgaCtaId ;  /* 0x00000000000779c3 */ /* 0x000e620000008800 */
[----:B------:R-:W-:Y:S01]  /*08c0*/  UMOV UR9, 0x400 ;  /* 0x0000040000097882 */ /* 0x000fe20000000000 */
[----:B------:R-:W-:Y:S01]  /*08d0*/  UMOV UR5, 0x20 ;  /* 0x0000002000057882 */ /* 0x000fe20000000000 */
[----:B------:R-:W-:Y:S01]  /*08e0*/  UMOV UR4, 0x80 ;  /* 0x0000008000047882 */ /* 0x000fe20000000000 */
[----:B------:R-:W-:-:S04]  /*08f0*/  UIADD3 UR10, UPT, UPT, -UR5, 0x100000, URZ ;  /* 0x00100000050a7890 */ /* 0x000fc8000fffe1ff */
[----:B------:R-:W-:Y:S02]  /*0900*/  USHF.L.U32 UR11, UR10, 0xb, URZ ;  /* 0x0000000b0a0b7899 */ /* 0x000fe400080006ff */
[----:B------:R-:W-:Y:S02]  /*0910*/  USHF.L.U32 UR10, UR10, 0x1, URZ ;  /* 0x000000010a0a7899 */ /* 0x000fe400080006ff */
[----:B------:R-:W-:-:S04]  /*0920*/  UIADD3 UR4, UPT, UPT, -UR4, 0x100000, URZ ;  /* 0x0010000004047890 */ /* 0x000fc8000fffe1ff */
[----:B------:R-:W-:Y:S02]  /*0930*/  USHF.L.U32 UR5, UR4, 0xb, URZ ;  /* 0x0000000b04057899 */ /* 0x000fe400080006ff */
[----:B------:R-:W-:Y:S01]  /*0940*/  USHF.L.U32 UR4, UR4, 0x1, URZ ;  /* 0x0000000104047899 */ /* 0x000fe200080006ff */
[----:B------:R-:W-:Y:S01]  /*0950*/  ELECT P0, URZ, PT ;  /* 0x0000000000ff782f */ /* 0x000fe20003800000 */
[----:B-1----:R-:W-:Y:S01]  /*0960*/  ULEA UR7, UR7, UR9, 0x18 ;  /* 0x0000000907077291 */ /* 0x002fe2000f8ec0ff */
[----:B------:R-:W1:Y:S11]  /*0970*/  FENCE.VIEW.ASYNC.S ;  /* 0x00000000000073c6 */ /* 0x000e760000000000 */
[----:B-1----:R1:W2:Y:S01]  /*0980*/  SYNCS.EXCH.64 URZ, [UR7+0x140], UR10 ;  /* 0x0001400a07ff75b2 */ /* 0x0022a20008000100 */
[----:B------:R1:W3:Y:S01]  /*0990*/  SYNCS.EXCH.64 URZ, [UR7+0x160], UR4 ;  /* 0x0001600407ff75b2 */ /* 0x0002e20008000100 */
[----:B------:R1:W4:Y:S01]  /*09a0*/  SYNCS.EXCH.64 URZ, [UR7+0x148], UR10 ;  /* 0x0001480a07ff75b2 */ /* 0x0003220008000100 */
[----:B------:R1:W1:Y:S01]  /*09b0*/  SYNCS.EXCH.64 URZ, [UR7+0x168], UR4 ;  /* 0x0001680407ff75b2 */ /* 0x0002620008000100 */
[----:B------:R1:W1:Y:S01]  /*09c0*/  SYNCS.EXCH.64 URZ, [UR7+0x150], UR10 ;  /* 0x0001500a07ff75b2 */ /* 0x0002620008000100 */
[----:B------:R1:W1:Y:S01]  /*09d0*/  SYNCS.EXCH.64 URZ, [UR7+0x170], UR4 ;  /* 0x0001700407ff75b2 */ /* 0x0002620008000100 */
[----:B------:R1:W1:Y:S01]  /*09e0*/  SYNCS.EXCH.64 URZ, [UR7+0x158], UR10 ;  /* 0x0001580a07ff75b2 */ /* 0x0002620008000100 */
[----:B------:R1:W1:Y:S01]  /*09f0*/  SYNCS.EXCH.64 URZ, [UR7+0x178], UR4 ;  /* 0x0001780407ff75b2 */ /* 0x0002620008000100 */
[----:B------:R-:W-:Y:S01]  /*0a00*/  NOP ;  /* 0x0000000000007918 */ /* 0x000fe20000000000 */
.L_x_11:
[----:B------:R-:W2:Y:S01]  /*0a10*/  SHFL.IDX PT, R2, R101, RZ, 0x1f ;  /* 0x00001fff65027589 */ /* 0x000ea200000e0000 */
[----:B------:R-:W-:Y:S01]  /*0a20*/  NOP ;  /* 0x0000000000007918 */ /* 0x000fe20000000000 */
[----:B--2---:R-:W-:-:S13]  /*0a30*/  ISETP.NE.AND P0, PT, R2, 0x3, PT ;  /* 0x000000030200780c */ /* 0x004fda0003f05270 */
[----:B------:R-:W-:Y:S05]  /*0a40*/  @P0 BRA `(.L_x_12) ;  /* 0x0000000000300947 */ /* 0x000fea0003800000 */
[----:B-1----:R-:W1:Y:S01]  /*0a50*/  S2UR UR5, SR_CgaCtaId ;  /* 0x00000000000579c3 */ /* 0x002e620000008800 */
[----:B------:R-:W-:Y:S01]  /*0a60*/  UMOV UR7, 0x400 ;  /* 0x0000040000077882 */ /* 0x000fe20000000000 */
[----:B------:R-:W-:Y:S01]  /*0a70*/  UMOV UR4, 0x20 ;  /* 0x0000002000047882 */ /* 0x000fe20000000000 */
[----:B------:R-:W-:Y:S01]  /*0a80*/  ELECT P0, URZ, PT ;  /* 0x0000000000ff782f */ /* 0x000fe20003800000 */
[----:B------:R-:W-:-:S04]  /*0a90*/  UIADD3 UR10, UPT, UPT, -UR4, 0x100000, URZ ;  /* 0x00100000040a7890 */ /* 0x000fc8000fffe1ff */
[----:B------:R-:W-:Y:S02]  /*0aa0*/  USHF.L.U32 UR11, UR10, 0xb, URZ ;  /* 0x0000000b0a0b7899 */ /* 0x000fe400080006ff */
[----:B------:R-:W-:Y:S02]  /*0ab0*/  USHF.L.U32 UR10, UR10, 0x1, URZ ;  /* 0x000000010a0a7899 */ /* 0x000fe400080006ff */
[----:B-1----:R-:W-:Y:S01]  /*0ac0*/  ULEA UR5, UR5, UR7, 0x18 ;  /* 0x0000000705057291 */ /* 0x002fe2000f8ec0ff */
[----:B------:R-:W1:Y:S11]  /*0ad0*/  FENCE.VIEW.ASYNC.S ;  /* 0x00000000000073c6 */ /* 0x000e760000000000 */
[----:B-1----:R2:W1:Y:S01]  /*0ae0*/  SYNCS.EXCH.64 URZ, [UR5+0x180], UR10 ;  /* 0x0001800a05ff75b2 */ /* 0x0024620008000100 */
[----:B------:R2:W1:Y:S02]  /*0af0*/  SYNCS.EXCH.64 URZ, [UR5+0x188], UR10 ;  /* 0x0001880a05ff75b2 */ /* 0x0004640008000100 */
[----:B--2---:R-:W-:Y:S01]  /*0b00*/  NOP ;  /* 0x0000000000007918 */ /* 0x004fe20000000000 */
.L_x_12:
[----:B------:R-:W2:Y:S01]  /*0b10*/  SHFL.IDX PT, R2, R101, RZ, 0x1f ;  /* 0x00001fff65027589 */ /* 0x000ea200000e0000 */
[----:B------:R-:W-:Y:S01]  /*0b20*/  NOP ;  /* 0x0000000000007918 */ /* 0x000fe20000000000 */
[----:B--2---:R-:W-:-:S13]  /*0b30*/  ISETP.NE.AND P0, PT, R2, 0x4, PT ;  /* 0x000000040200780c */ /* 0x004fda0003f05270 */
[----:B------:R-:W-:Y:S05]  /*0b40*/  @P0 BRA `(.L_x_13) ;  /* 0x00000000004c0947 */ /* 0x000fea0003800000 */
[----:B-1----:R-:W1:Y:S01]  /*0b50*/  S2UR UR5, SR_CgaCtaId ;  /* 0x00000000000579c3 */ /* 0x002e620000008800 */
[----:B------:R-:W-:Y:S01]  /*0b60*/  UMOV UR9, 0x100 ;  /* 0x0000010000097882 */ /* 0x000fe20000000000 */
[----:B------:R-:W-:Y:S01]  /*0b70*/  UMOV UR7, 0x400 ;  /* 0x0000040000077882 */ /* 0x000fe20000000000 */
[----:B------:R-:W-:Y:S01]  /*0b80*/  USEL UR9, UR9, 0xe0, UP2 ;  /* 0x000000e009097887 */ /* 0x000fe20009000000 */
[----:B------:R-:W-:Y:S01]  /*0b90*/  UMOV UR4, 0x1 ;  /* 0x0000000100047882 */ /* 0x000fe20000000000 */
[----:B------:R-:W-:Y:S01]  /*0ba0*/  ELECT P0, URZ, PT ;  /* 0x0000000000ff782f */ /* 0x000fe20003800000 */
[----:B------:R-:W-:-:S04]  /*0bb0*/  UIADD3 UR10, UPT, UPT, -UR4, 0x100000, URZ ;  /* 0x00100000040a7890 */ /* 0x000fc8000fffe1ff */
[----:B------:R-:W-:Y:S02]  /*0bc0*/  USHF.L.U32 UR11, UR10, 0xb, URZ ;  /* 0x0000000b0a0b7899 */ /* 0x000fe400080006ff */
[----:B------:R-:W-:Y:S02]  /*0bd0*/  USHF.L.U32 UR10, UR10, 0x1, URZ ;  /* 0x000000010a0a7899 */ /* 0x000fe400080006ff */
[----:B------:R-:W-:-:S04]  /*0be0*/  UIADD3 UR12, UPT, UPT, -UR9, 0x100000, URZ ;  /* 0x00100000090c7890 */ /* 0x000fc8000fffe1ff */
[----:B------:R-:W-:Y:S02]  /*0bf0*/  USHF.L.U32 UR13, UR12, 0xb, URZ ;  /* 0x0000000b0c0d7899 */ /* 0x000fe400080006ff */
[----:B------:R-:W-:Y:S02]  /*0c00*/  USHF.L.U32 UR12, UR12, 0x1, URZ ;  /* 0x000000010c0c7899 */ /* 0x000fe400080006ff */
[----:B-1----:R-:W-:Y:S01]  /*0c10*/  ULEA UR5, UR5, UR7, 0x18 ;  /* 0x0000000705057291 */ /* 0x002fe2000f8ec0ff */
[----:B------:R-:W1:Y:S11]  /*0c20*/  FENCE.VIEW.ASYNC.S ;  /* 0x00000000000073c6 */ /* 0x000e760000000000 */
[----:B-1----:R2:W1:Y:S01]  /*0c30*/  SYNCS.EXCH.64 URZ, [UR5+0x190], UR10 ;  /* 0x0001900a05ff75b2 */ /* 0x0024620008000100 */
[----:B------:R2:W1:Y:S01]  /*0c40*/  SYNCS.EXCH.64 URZ, [UR5+0x1a0], UR12 ;  /* 0x0001a00c05ff75b2 */ /* 0x0004620008000100 */
[----:B------:R2:W1:Y:S01]  /*0c50*/  SYNCS.EXCH.64 URZ, [UR5+0x198], UR10 ;  /* 0x0001980a05ff75b2 */ /* 0x0004620008000100 */
[----:B------:R2:W1:Y:S02]  /*0c60*/  SYNCS.EXCH.64 URZ, [UR5+0x1a8], UR12 ;  /* 0x0001a80c05ff75b2 */ /* 0x0004640008000100 */
[----:B--2---:R-:W-:Y:S01]  /*0c70*/  NOP ;  /* 0x0000000000007918 */ /* 0x004fe20000000000 */
.L_x_13:
[----:B------:R-:W2:Y:S01]  /*0c80*/  SHFL.IDX PT, R2, R101, RZ, 0x1f ;  /* 0x00001fff65027589 */ /* 0x000ea200000e0000 */
[----:B------:R-:W-:Y:S01]  /*0c90*/  NOP ;  /* 0x0000000000007918 */ /* 0x000fe20000000000 */
[----:B--2---:R-:W-:-:S13]  /*0ca0*/  ISETP.NE.AND P0, PT, R2, 0x5, PT ;  /* 0x000000050200780c */ /* 0x004fda0003f05270 */
[----:B------:R-:W-:Y:S05]  /*0cb0*/  @P0 BRA `(.L_x_14) ;  /* 0x0000000000580947 */ /* 0x000fea0003800000 */
[----:B-1----:R-:W1:Y:S01]  /*0cc0*/  S2UR UR7, SR_CgaCtaId ;  /* 0x00000000000779c3 */ /* 0x002e620000008800 */
        /* <DEDUP_REMOVED lines=12> */
[----:B-1----:R2:W1:Y:S01]  /*0d90*/  SYNCS.EXCH.64 URZ, [UR7+0x1b0], UR10 ;  /* 0x0001b00a07ff75b2 */ /* 0x0024620008000100 */
[----:B------:R2:W1:Y:S01]  /*0da0*/  SYNCS.EXCH.64 URZ, [UR7+0x1d0], UR4 ;  /* 0x0001d00407ff75b2 */ /* 0x0004620008000100 */
[----:B------:R2:W1:Y:S01]  /*0db0*/  SYNCS.EXCH.64 URZ, [UR7+0x1b8], UR10 ;  /* 0x0001b80a07ff75b2 */ /* 0x0004620008000100 */
[----:B------:R2:W1:Y:S01]  /*0dc0*/  SYNCS.EXCH.64 URZ, [UR7+0x1d8], UR4 ;  /* 0x0001d80407ff75b2 */ /* 0x0004620008000100 */
[----:B------:R2:W1:Y:S01]  /*0dd0*/  SYNCS.EXCH.64 URZ, [UR7+0x1c0], UR10 ;  /* 0x0001c00a07ff75b2 */ /* 0x0004620008000100 */
[----:B------:R2:W1:Y:S01]  /*0de0*/  SYNCS.EXCH.64 URZ, [UR7+0x1e0], UR4 ;  /* 0x0001e00407ff75b2 */ /* 0x0004620008000100 */
[----:B------:R2:W1:Y:S01]  /*0df0*/  SYNCS.EXCH.64 URZ, [UR7+0x1c8], UR10 ;  /* 0x0001c80a07ff75b2 */ /* 0x0004620008000100 */
[----:B------:R2:W1:Y:S02]  /*0e00*/  SYNCS.EXCH.64 URZ, [UR7+0x1e8], UR4 ;  /* 0x0001e80407ff75b2 */ /* 0x0004640008000100 */
[----:B--2---:R-:W-:Y:S01]  /*0e10*/  NOP ;  /* 0x0000000000007918 */ /* 0x004fe20000000000 */
.L_x_14:
        /* <DEDUP_REMOVED lines=18> */
.L_x_15:
[----:B-1----:R-:W1:Y:S01]  /*0f40*/  S2UR UR5, SR_CTAID.X ;  /* 0x00000000000579c3 */ /* 0x002e620000002500 */
[----:B------:R-:W-:-:S05]  /*0f50*/  CS2R.32 R95, SR_CgaSize ;  /* 0x00000000005f7805 */ /* 0x000fca0000008a00 */
[----:B------:R-:W-:-:S05]  /*0f60*/  IMAD R95, R95, -0xa0, RZ ;  /* 0xffffff605f5f7824 */ /* 0x000fca00078e02ff */
[----:B------:R-:W-:-:S14]  /*0f70*/  R2UR UR9, R95 ;  /* 0x000000005f0972ca */ /* 0x000fdc00000e0000 */
[----:B------:R-:W2:Y:S01]  /*0f80*/  LDCU UR9, c[0x0][UR9+0x2b0] ;  /* 0x00005600090977ac */ /* 0x000ea20008000800 */
[----:B------:R-:W-:Y:S01]  /*0f90*/  NOP ;  /* 0x0000000000007918 */ /* 0x000fe20000000000 */
[----:B------:R-:W-:-:S05]  /*0fa0*/  CS2R.32 R95, SR_CgaSize ;  /* 0x00000000005f7805 */ /* 0x000fca0000008a00 */
[----:B------:R-:W-:-:S05]  /*0fb0*/  IMAD R95, R95, -0xa0, RZ ;  /* 0xffffff605f5f7824 */ /* 0x000fca00078e02ff */
[----:B------:R-:W-:-:S14]  /*0fc0*/  R2UR UR7, R95 ;  /* 0x000000005f0772ca */ /* 0x000fdc00000e0000 */
[----:B------:R-:W3:Y:S01]  /*0fd0*/  LDCU UR7, c[0x0][UR7+0x2b4] ;  /* 0x00005680070777ac */ /* 0x000ee20008000800 */
[----:B------:R-:W4:Y:S08]  /*0fe0*/  S2UR UR4, SR_CTAID.Y ;  /* 0x00000000000479c3 */ /* 0x000f300000002600 */
[----:B------:R-:W3:Y:S01]  /*0ff0*/  LDC R10, c[0x0][0xb24] ;  /* 0x0002c900ff0a7b82 */ /* 0x000ee20000000800 */
[----:B-1----:R-:W-:-:S02]  /*1000*/  I2FP.F32.U32 R95, UR5 ;  /* 0x00000005005f7c45 */ /* 0x002fc40008201000 */
[----:B------:R-:W-:-:S05]  /*1010*/  CS2R.32 R3, SR_CgaSize ;  /* 0x0000000000037805 */ /* 0x000fca0000008a00 */
[----:B------:R-:W-:-:S06]  /*1020*/  IMAD R3, R3, -0xa0, RZ ;  /* 0xffffff6003037824 */ /* 0x000fcc00078e02ff */
[----:B------:R-:W1:Y:S01]  /*1030*/  LDC R3, c[0x0][R3+0x2a0] ;  /* 0x0000a80003037b82 */ /* 0x000e620000000800 */
[----:B------:R-:W-:Y:S01]  /*1040*/  MOV R15, UR5 ;  /* 0x00000005000f7c02 */ /* 0x000fe20008000f00 */
[----:B--2---:R-:W-:Y:S01]  /*1050*/  FMUL R95, R95, UR9 ;  /* 0x000000095f5f7c20 */ /* 0x004fe20008400000 */
[----:B----4-:R-:W-:Y:S02]  /*1060*/  I2FP.F32.U32 R94, UR4 ;  /* 0x00000004005e7c45 */ /* 0x010fe40008201000 */
[----:B------:R-:W-:-:S05]  /*1070*/  CS2R.32 R2, SR_CgaSize ;  /* 0x0000000000027805 */ /* 0x000fca0000008a00 */
[----:B------:R-:W-:-:S06]  /*1080*/  IMAD R2, R2, -0xa0, RZ ;  /* 0xffffff6002027824 */ /* 0x000fcc00078e02ff */
[----:B------:R-:W2:Y:S01]  /*1090*/  LDC R2, c[0x0][R2+0x2a4] ;  /* 0x0000a90002027b82 */ /* 0x000ea20000000800 */
[----:B------:R-:W-:Y:S01]  /*10a0*/  MOV R14, UR4 ;  /* 0x00000004000e7c02 */ /* 0x000fe20008000f00 */
[----:B------:R-:W4:Y:S01]  /*10b0*/  F2I.U32.TRUNC.NTZ R95, R95 ;  /* 0x0000005f005f7305 */ /* 0x000f22000020f000 */
[----:B---3--:R-:W-:-:S05]  /*10c0*/  FMUL R94, R94, UR7 ;  /* 0x000000075e5e7c20 */ /* 0x008fca0008400000 */
[----:B------:R-:W-:Y:S01]  /*10d0*/  BAR.SYNC.DEFER_BLOCKING 0x0 ;  /* 0x0000000000007b1d */ /* 0x000fe20000010000 */
[----:B------:R-:W-:-:S05]  /*10e0*/  ISETP.GE.AND P0, PT, R10, 0x1, PT ;  /* 0x000000010a00780c */ /* 0x000fca0003f06270 */
[----:B------:R-:W3:Y:S02]  /*10f0*/  F2I.U32.TRUNC.NTZ R94, R94 ;  /* 0x0000005e005e7305 */ /* 0x000ee4000020f000 */
[----:B------:R-:W2:Y:S01]  /*1100*/  S2UR UR36, SR_CTAID.Z ;  /* 0x00000000002479c3 */ /* 0x000ea20000002700 */
[----:B----4-:R-:W-:-:S05]  /*1110*/  IADD3 R95, PT, PT, -R95, RZ, RZ ;  /* 0x000000ff5f5f7210 */ /* 0x010fca0007ffe1ff */
[----:B-1----:R-:W-:Y:S01]  /*1120*/  IMAD R95, R3, R95, UR5 ;  /* 0x00000005035f7e24 */ /* 0x002fe2000f8e025f */
[----:B---3--:R-:W-:-:S05]  /*1130*/  IADD3 R94, PT, PT, -R94, RZ, RZ ;  /* 0x000000ff5e5e7210 */ /* 0x008fca0007ffe1ff */
[----:B--2---:R-:W-:Y:S01]  /*1140*/  IMAD R94, R2, R94, UR4 ;  /* 0x00000004025e7e24 */ /* 0x004fe2000f8e025e */
[----:B------:R-:W-:Y:S06]  /*1150*/  @!P0 BRA `(.L_x_16) ;  /* 0x0000000000b88947 */ /* 0x000fec0003800000 */
[----:B------:R-:W1:Y:S01]  /*1160*/  LDC.64 R4, c[0x0][0xb18] ;  /* 0x0002c600ff047b82 */ /* 0x000e620000000a00 */
[----:B------:R-:W-:-:S07]  /*1170*/  ISETP.NE.AND P0, PT, R10, 0x1, PT ;  /* 0x000000010a00780c */ /* 0x000fce0003f05270 */
[----:B------:R-:W2:Y:S08]  /*1180*/  LDC R9, c[0x0][0xb0c] ;  /* 0x0002c300ff097b82 */ /* 0x000eb00000000800 */
[----:B------:R-:W3:Y:S08]  /*1190*/  LDC R12, c[0x0][0x370] ;  /* 0x0000dc00ff0c7b82 */ /* 0x000ef00000000800 */
[----:B------:R-:W4:Y:S01]  /*11a0*/  LDC R11, c[0x0][0x374] ;  /* 0x0000dd00ff0b7b82 */ /* 0x000f220000000800 */
[----:B-1----:R-:W-:-:S07]  /*11b0*/  ISETP.NE.AND P1, PT, R4, 0x1, PT ;  /* 0x000000010400780c */ /* 0x002fce0003f25270 */
[----:B------:R-:W3:Y:S01]  /*11c0*/  LDC.64 R6, c[0x0][0xb10] ;  /* 0x0002c400ff067b82 */ /* 0x000ee20000000a00 */
[----:B--2---:R-:W-:-:S07]  /*11d0*/  ISETP.NE.AND P2, PT, R9, 0x1, PT ;  /* 0x000000010900780c */ /* 0x004fce0003f45270 */
[----:B------:R-:W1:Y:S08]  /*11e0*/  LDC R8, c[0x0][0xb20] ;  /* 0x0002c800ff087b82 */ /* 0x000e700000000800 */
[----:B------:R-:W2:Y:S01]  /*11f0*/  LDC.64 R2, c[0x0][0xb28] ;  /* 0x0002ca00ff027b82 */ /* 0x000ea20000000a00 */
[----:B----4-:R-:W-:-:S04]  /*1200*/  IMAD.HI.U32 R13, R11, R5, RZ ;  /* 0x000000050b0d7227 */ /* 0x010fc800078e00ff */
[----:B------:R-:W-:-:S04]  /*1210*/  IMAD.HI.U32 R5, R14, R5, RZ ;  /* 0x000000050e057227 */ /* 0x000fc800078e00ff */
[----:B---3--:R-:W-:-:S05]  /*1220*/  IMAD.HI.U32 R16, R12, R6, RZ ;  /* 0x000000060c107227 */ /* 0x008fca00078e00ff */
[-C--:B------:R-:W-:Y:S01]  /*1230*/  @P2 SHF.R.U32.HI R12, RZ, R7.reuse, R16 ;  /* 0x00000007ff0c2219 */ /* 0x080fe20000011610 */
[----:B------:R-:W-:Y:S01]  /*1240*/  IMAD.HI.U32 R16, R15, R6, RZ ;  /* 0x000000060f107227 */ /* 0x000fe200078e00ff */
[-C--:B-1----:R-:W-:Y:S02]  /*1250*/  @P1 SHF.R.U32.HI R11, RZ, R8.reuse, R13 ;  /* 0x00000008ff0b1219 */ /* 0x082fe4000001160d */
[----:B------:R-:W-:Y:S02]  /*1260*/  SHF.R.U32.HI R5, RZ, R8, R5 ;  /* 0x00000008ff057219 */ /* 0x000fe40000011605 */
[----:B------:R-:W-:Y:S02]  /*1270*/  SHF.R.U32.HI R16, RZ, R7, R16 ;  /* 0x00000007ff107219 */ /* 0x000fe40000011610 */
[----:B------:R-:W-:Y:S01]  /*1280*/  SEL R5, R14, R5, !P1 ;  /* 0x000000050e057207 */ /* 0x000fe20004800000 */
[----:B--2---:R-:W-:Y:S01]  /*1290*/  IMAD.HI.U32 R13, R11, R2, RZ ;  /* 0x000000020b0d7227 */ /* 0x004fe200078e00ff */
[----:B------:R-:W-:-:S03]  /*12a0*/  SEL R16, R15, R16, !P2 ;  /* 0x000000100f107207 */ /* 0x000fc60005000000 */
[----:B------:R-:W-:Y:S01]  /*12b0*/  IMAD.HI.U32 R6, R12, R2, RZ ;  /* 0x000000020c067227 */ /* 0x000fe200078e00ff */
[----:B------:R-:W-:-:S04]  /*12c0*/  @P0 SHF.R.U32.HI R11, RZ, R3, R13 ;  /* 0x00000003ff0b0219 */ /* 0x000fc8000001160d */
[----:B------:R-:W-:Y:S01]  /*12d0*/  @P0 SHF.R.U32.HI R12, RZ, R3, R6 ;  /* 0x00000003ff0c0219 */ /* 0x000fe20000011606 */
[----:B------:R-:W-:-:S04]  /*12e0*/  IMAD R11, R11, R10, RZ ;  /* 0x0000000a0b0b7224 */ /* 0x000fc800078e02ff */
[----:B------:R-:W-:Y:S01]  /*12f0*/  IMAD R6, R12, R10, RZ ;  /* 0x0000000a0c067224 */ /* 0x000fe200078e02ff */
[----:B------:R-:W-:-:S04]  /*1300*/  ISETP.GE.AND P1, PT, R5, R11, PT ;  /* 0x0000000b0500720c */ /* 0x000fc80003f26270 */
[----:B------:R-:W-:Y:S01]  /*1310*/  ISETP.GE.OR P1, PT, R16, R6, P1 ;  /* 0x000000061000720c */ /* 0x000fe20000f26670 */
[----:B------:R-:W-:-:S05]  /*1320*/  IMAD.HI.U32 R6, R5, R2, RZ ;  /* 0x0000000205067227 */ /* 0x000fca00078e00ff */
[----:B------:R-:W-:-:S04]  /*1330*/  SHF.R.U32.HI R6, RZ, R3, R6 ;  /* 0x00000003ff067219 */ /* 0x000fc80000011606 */
[----:B------:R-:W-:-:S03]  /*1340*/  SEL R6, R5, R6, !P0 ;  /* 0x0000000605067207 */ /* 0x000fc60004000000 */
[----:B------:R-:W-:Y:S01]  /*1350*/  @!P1 IMAD.HI.U32 R7, R16, R2, RZ ;  /* 0x0000000210079227 */ /* 0x000fe200078e00ff */
[----:B------:R-:W-:-:S04]  /*1360*/  IADD3 R2, PT, PT, -R6, RZ, RZ ;  /* 0x000000ff06027210 */ /* 0x000fc80007ffe1ff */
[----:B------:R-:W-:Y:S01]  /*1370*/  @!P1 SHF.R.U32.HI R3, RZ, R3, R7 ;  /* 0x00000003ff039219 */ /* 0x000fe20000011607 */
[----:B------:R-:W-:Y:S01]  /*1380*/  IMAD R2, R10, R2, R5 ;  /* 0x000000020a027224 */ /* 0x000fe200078e0205 */
[----:B------:R-:W-:Y:S02]  /*1390*/  IADD3 R7, PT, PT, -R5, RZ, RZ ;  /* 0x000000ff05077210 */ /* 0x000fe40007ffe1ff */
[----:B------:R-:W-:-:S03]  /*13a0*/  @!P1 SEL R3, R16, R3, !P0 ;  /* 0x0000000310039207 */ /* 0x000fc60004000000 */
[----:B------:R-:W-:Y:S02]  /*13b0*/  IMAD R7, R4, R7, R14 ;  /* 0x0000000704077224 */ /* 0x000fe400078e020e */
[--C-:B------:R-:W-:Y:S02]  /*13c0*/  @!P1 IMAD.IADD R6, R6, 0x1, -R3.reuse ;  /* 0x0000000106069824 */ /* 0x100fe400078e0a03 */
[----:B------:R-:W-:Y:S01]  /*13d0*/  @!P1 IMAD R3, R2, R12, R3 ;  /* 0x0000000c02039224 */ /* 0x000fe200078e0203 */
[----:B------:R-:W-:Y:S01]  /*13e0*/  IADD3 R2, PT, PT, -R16, RZ, RZ ;  /* 0x000000ff10027210 */ /* 0x000fe20007ffe1ff */
[----:B------:R-:W-:Y:S02]  /*13f0*/  @!P1 IMAD R5, R6, R10, R16 ;  /* 0x0000000a06059224 */ /* 0x000fe400078e0210 */
[----:B------:R-:W-:Y:S02]  /*1400*/  @!P1 IMAD.MOV.U32 R16, RZ, RZ, R3 ;  /* 0x000000ffff109224 */ /* 0x000fe400078e0003 */
[----:B------:R-:W-:-:S02]  /*1410*/  IMAD R2, R9, R2, R15 ;  /* 0x0000000209027224 */ /* 0x000fc400078e020f */
[----:B------:R-:W-:Y:S02]  /*1420*/  IMAD R14, R5, R4, R7 ;  /* 0x00000004050e7224 */ /* 0x000fe400078e0207 */
[----:B------:R-:W-:Y:S02]  /*1430*/  IMAD R15, R16, R9, R2 ;  /* 0x00000009100f7224 */ /* 0x000fe400078e0202 */
.L_x_16:
[----:B------:R-:W1:Y:S01]  /*1440*/  LDCU UR4, c[0x0][0xb30] ;  /* 0x00016600ff0477ac */ /* 0x000e620008000800 */
[----:B------:R-:W2:Y:S08]  /*1450*/  S2UR UR37, SR_CgaCtaId ;  /* 0x00000000002579c3 */ /* 0x000eb00000008800 */
[----:B------:R-:W3:Y:S01]  /*1460*/  LDC R40, c[0x0][0xb24] ;  /* 0x0002c900ff287b82 */ /* 0x000ee20000000800 */
[----:B-1----:R-:W-:-:S09]  /*1470*/  UISETP.NE.AND UP1, UPT, UR4, 0x1, UPT ;  /* 0x000000010400788c */ /* 0x002fd2000bf25270 */
[----:B--2---:R-:W-:Y:S05]  /*1480*/  BRA.U UP1, `(.L_x_17) ;  /* 0x0000000101407547 */ /* 0x004fea000b800000 */
[----:B------:R-:W1:Y:S08]  /*1490*/  LDC.64 R4, c[0x0][0xb10] ;  /* 0x0002c400ff047b82 */ /* 0x000e700000000a00 */
[----:B------:R-:W2:Y:S08]  /*14a0*/  LDC.64 R2, c[0x0][0xb18] ;  /* 0x0002c600ff027b82 */ /* 0x000eb00000000a00 */
[----:B------:R-:W4:Y:S08]  /*14b0*/  LDC R6, c[0x0][0xb20] ;  /* 0x0002c800ff067b82 */ /* 0x000f300000000800 */
[----:B------:R-:W3:Y:S01]  /*14c0*/  LDC R7, c[0x0][0xb0c] ;  /* 0x0002c300ff077b82 */ /* 0x000ee20000000800 */
[----:B-1----:R-:W-:-:S05]  /*14d0*/  IMAD.HI.U32 R4, R15, R4, RZ ;  /* 0x000000040f047227 */ /* 0x002fca00078e00ff */
[----:B------:R-:W-:Y:S01]  /*14e0*/  SHF.R.U32.HI R4, RZ, R5, R4 ;  /* 0x00000005ff047219 */ /* 0x000fe20000011604 */
[----:B--2---:R-:W-:Y:S01]  /*14f0*/  IMAD.HI.U32 R3, R14, R3, RZ ;  /* 0x000000030e037227 */ /* 0x004fe200078e00ff */
[----:B------:R-:W-:-:S04]  /*1500*/  ISETP.NE.AND P0, PT, R2, 0x1, PT ;  /* 0x000000010200780c */ /* 0x000fc80003f05270 */
[----:B----4-:R-:W-:-:S04]  /*1510*/  SHF.R.U32.HI R3, RZ, R6, R3 ;  /* 0x00000006ff037219 */ /* 0x010fc80000011603 */
[----:B------:R-:W-:Y:S02]  /*1520*/  SEL R3, R14, R3, !P0 ;  /* 0x000000030e037207 */ /* 0x000fe40004000000 */
[----:B---3--:R-:W-:-:S04]  /*1530*/  ISETP.NE.AND P1, PT, R7, 0x1, PT ;  /* 0x000000010700780c */ /* 0x008fc80003f25270 */
[----:B------:R-:W-:-:S05]  /*1540*/  SEL R4, R15, R4, !P1 ;  /* 0x000000040f047207 */ /* 0x000fca0004800000 */
[----:B------:R-:W-:Y:S02]  /*1550*/  IMAD.IADD R5, R3, 0x1, -R4 ;  /* 0x0000000103057824 */ /* 0x000fe400078e0a04 */
[----:B------:R-:W-:Y:S02]  /*1560*/  IMAD.IADD R3, R4, 0x1, -R3 ;  /* 0x0000000104037824 */ /* 0x000fe400078e0a03 */
[----:B------:R-:W-:Y:S02]  /*1570*/  IMAD R15, R5, R7, R15 ;  /* 0x00000007050f7224 */ /* 0x000fe400078e020f */
[----:B------:R-:W-:-:S07]  /*1580*/  IMAD R14, R3, R2, R14 ;  /* 0x00000002030e7224 */ /* 0x000fce00078e020e */
.L_x_17:
[----:B------:R-:W-:Y:S01]  /*1590*/  BAR.SYNC.DEFER_BLOCKING 0x0 ;  /* 0x0000000000007b1d */ /* 0x000fe20000010000 */
[----:B------:R-:W-:Y:S01]  /*15a0*/  UISETP.NE.AND UP1, UPT, UR8, 0x2, UPT ;  /* 0x000000020800788c */ /* 0x000fe2000bf25270 */
[----:B------:R-:W-:Y:S02]  /*15b0*/  ISETP.NE.OR P5, PT, R0, 0x2, !P5 ;  /* 0x000000020000780c */ /* 0x000fe40006fa5670 */
[----:B------:R-:W-:-:S06]  /*15c0*/  LOP3.LUT R2, R108, 0x1f, RZ, 0xc0, !PT ;  /* 0x0000001f6c027812 */ /* 0x000fcc00078ec0ff */
[----:B------:R-:W-:Y:S05]  /*15d0*/  BRA.U UP1, `(.L_x_18) ;  /* 0x0000001901cc7547 */ /* 0x000fea000b800000 */
[----:B------:R-:W1:Y:S01]  /*15e0*/  LDCU UR13, c[0x0][0x38c] ;  /* 0x00007180ff0d77ac */ /* 0x000e620008000800 */
[----:B------:R-:W2:Y:S01]  /*15f0*/  LDC R8, c[0x0][0x370] ;  /* 0x0000dc00ff087b82 */ /* 0x000ea20000000800 */
[----:B------:R-:W-:Y:S01]  /*1600*/  PLOP3.LUT P1, PT, PT, PT, UP2, 0x80, 0x8 ;  /* 0x000000000008781c */ /* 0x000fe20003f2f028 */
[----:B------:R-:W-:Y:S01]  /*1610*/  IMAD.MOV.U32 R17, RZ, RZ, 0x1 ;  /* 0x00000001ff117424 */ /* 0x000fe200078e00ff */
[----:B------:R-:W-:Y:S01]  /*1620*/  ISETP.EQ.OR P4, PT, R2, RZ, P5 ;  /* 0x000000ff0200720c */ /* 0x000fe20002f82670 */
[----:B------:R-:W-:Y:S01]  /*1630*/  IMAD.MOV.U32 R16, RZ, RZ, RZ ;  /* 0x000000ffff107224 */ /* 0x000fe200078e00ff */
[----:B------:R-:W-:Y:S02]  /*1640*/  PLOP3.LUT P1, PT, P1, PT, PT, 0x8, 0x80 ;  /* 0x000000000080781c */ /* 0x000fe40000f2e170 */
[----:B------:R-:W-:Y:S01]  /*1650*/  CS2R R12, SRZ ;  /* 0x00000000000c7805 */ /* 0x000fe2000001ff00 */
[----:B------:R-:W-:Y:S01]  /*1660*/  IMAD.MOV.U32 R11, RZ, RZ, 0x1 ;  /* 0x00000001ff0b7424 */ /* 0x000fe200078e00ff */
[----:B------:R-:W4:Y:S01]  /*1670*/  LDC R0, c[0x0][0x374] ;  /* 0x0000dd00ff007b82 */ /* 0x000f220000000800 */
[----:B------:R-:W2:Y:S01]  /*1680*/  LDCU.64 UR22, c[0x0][0x348] ;  /* 0x00006900ff1677ac */ /* 0x000ea20008000a00 */
[----:B------:R-:W-:Y:S01]  /*1690*/  UMOV UR6, URZ ;  /* 0x000000ff00067c82 */ /* 0x000fe20008000000 */
[----:B-1----:R-:W-:-:S04]  /*16a0*/  UIADD3 UR5, UPT, UPT, UR13, 0x1f, URZ ;  /* 0x0000001f0d057890 */ /* 0x002fc8000fffe0ff */
[----:B------:R-:W-:-:S04]  /*16b0*/  USHF.R.S32.HI UR4, URZ, 0x1f, UR5 ;  /* 0x0000001fff047899 */ /* 0x000fc80008011405 */
[----:B------:R-:W-:-:S04]  /*16c0*/  ULEA.HI UR4, UR4, UR5, URZ, 0x5 ;  /* 0x0000000504047291 */ /* 0x000fc8000f8f28ff */
[----:B------:R-:W-:Y:S02]  /*16d0*/  USHF.R.S32.HI UR15, URZ, 0x5, UR4 ;  /* 0x00000005ff0f7899 */ /* 0x000fe40008011404 */
[----:B------:R-:W-:Y:S02]  /*16e0*/  UIADD3 UR4, UPT, UPT, UR13, -0x1, URZ ;  /* 0xffffffff0d047890 */ /* 0x000fe4000fffe0ff */
[----:B------:R-:W-:Y:S02]  /*16f0*/  UISETP.LT.U32.AND UP0, UPT, UR15, 0x14, UPT ;  /* 0x000000140f00788c */ /* 0x000fe4000bf01070 */
[----:B------:R-:W-:Y:S02]  /*1700*/  UISETP.GE.U32.AND UP1, UPT, UR4, -0x3f, UPT ;  /* 0xffffffc10400788c */ /* 0x000fe4000bf26070 */
[----:B------:R-:W-:Y:S02]  /*1710*/  USEL UR14, UR15, 0x14, UP0 ;  /* 0x000000140f0e7887 */ /* 0x000fe40008000000 */
[----:B------:R-:W-:-:S02]  /*1720*/  UIADD3 UR13, UPT, UPT, UR13, 0x3e, URZ ;  /* 0x0000003e0d0d7890 */ /* 0x000fc4000fffe0ff */
[----:B------:R-:W-:Y:S02]  /*1730*/  UIADD3 UR5, UPT, UPT, UR14, -0x1, URZ ;  /* 0xffffffff0e057890 */ /* 0x000fe4000fffe0ff */
[----:B------:R-:W-:-:S03]  /*1740*/  UIADD3 UR7, UPT, UPT, UR15, -UR14, URZ ;  /* 0x8000000e0f077290 */ /* 0x000fc6000fffe0ff */
[----:B------:R-:W-:-:S04]  /*1750*/  @UP1 UIADD3 UR5, UPT, UPT, UR14, URZ, URZ ;  /* 0x000000ff0e051290 */ /* 0x000fc8000fffe0ff */
[----:B--2---:R-:W-:-:S12]  /*1760*/  UIADD3 UR5, UPT, UPT, UR5, 0x1, URZ ;  /* 0x0000000105057890 */ /* 0x004fd8000fffe0ff */
.L_x_36:
[----:B------:R-:W-:Y:S01]  /*1770*/  UISETP.NE.AND UP0, UPT, UR37, URZ, UPT ;  /* 0x000000ff2500728c */ /* 0x000fe2000bf05270 */
[----:B------:R-:W1:Y:S08]  /*1780*/  S2UR UR37, SR_CgaCtaId ;  /* 0x00000000002579c3 */ /* 0x000e700000008800 */
[----:B------:R-:W-:Y:S05]  /*1790*/  BRA.U UP0, `(.L_x_19) ;  /* 0x0000000100347547 */ /* 0x000fea000b800000 */
[----:B------:R-:W2:Y:S01]  /*17a0*/  S2R R2, SR_CgaCtaId ;  /* 0x0000000000027919 */ /* 0x000ea20000008800 */
[----:B------:R-:W-:-:S04]  /*17b0*/  MOV R3, 0x400 ;  /* 0x0000040000037802 */ /* 0x000fc80000000f00 */
[----:B--2---:R-:W-:Y:S02]  /*17c0*/  LEA R2, R2, R3, 0x18 ;  /* 0x0000000302027211 */ /* 0x004fe400078ec0ff */
[----:B------:R-:W-:-:S03]  /*17d0*/  SHF.L.U32 R3, R11, 0x1f, RZ ;  /* 0x0000001f0b037819 */ /* 0x000fc600000006ff */
[----:B------:R-:W-:-:S04]  /*17e0*/  IMAD R2, R12, 0x8, R2 ;  /* 0x000000080c027824 */ /* 0x000fc800078e0202 */
[----:B------:R-:W2:Y:S02]  /*17f0*/  SYNCS.PHASECHK.TRANS64.TRYWAIT P0, [R2+URZ+0x200], R3 ;  /* 0x00020003020075a7 */ /* 0x000ea400080011ff */
[----:B--2---:R-:W-:Y:S05]  /*1800*/  @!P0 BRA `(.L_x_20) ;  /* 0x0000008000a08947 */ /* 0x004fea0003800000 */
.L_x_142:
[----:B------:R-:W-:Y:S01]  /*1810*/  VIADD R12, R12, 0x1 ;  /* 0x000000010c0c7836 */ /* 0x000fe20000000000 */
[----:B------:R2:W-:Y:S04]  /*1820*/  SYNCS.ARRIVE.TRANS64.A1T0 RZ, [R2+URZ+0x1f0], RZ ;  /* 0x0001f0ff02ff79a7 */ /* 0x0005e800081000ff */
[----:B------:R-:W-:-:S04]  /*1830*/  ISETP.NE.AND P0, PT, R12, 0x2, PT ;  /* 0x000000020c00780c */ /* 0x000fc80003f05270 */
[----:B------:R-:W-:Y:S02]  /*1840*/  SEL R12, R12, RZ, P0 ;  /* 0x000000ff0c0c7207 */ /* 0x000fe40000000000 */
[----:B--2---:R-:W-:-:S04]  /*1850*/  SEL R2, RZ, 0x1, P0 ;  /* 0x00000001ff027807 */ /* 0x004fc80000000000 */
[----:B------:R-:W-:-:S07]  /*1860*/  LOP3.LUT R11, R11, R2, RZ, 0x3c, !PT ;  /* 0x000000020b0b7212 */ /* 0x000fce00078e3cff */
.L_x_19:
[----:B------:R-:W-:Y:S01]  /*1870*/  UMOV UR4, 0x400 ;  /* 0x0000040000047882 */ /* 0x000fe20000000000 */
[----:B------:R-:W-:Y:S01]  /*1880*/  SHF.L.U32 R2, R17, 0x1f, RZ ;  /* 0x0000001f11027819 */ /* 0x000fe200000006ff */
[----:B-1----:R-:W-:Y:S01]  /*1890*/  ULEA UR4, UR37, UR4, 0x18 ;  /* 0x0000000425047291 */ /* 0x002fe2000f8ec0ff */
[----:B------:R-:W-:Y:S01]  /*18a0*/  R2UR UR35, R15 ;  /* 0x000000000f2372ca */ /* 0x000fe200000e0000 */
[----:B------:R-:W-:Y:S01]  /*18b0*/  UISETP.GE.U32.AND UP0, UPT, UR13, 0x3f, UPT ;  /* 0x0000003f0d00788c */ /* 0x000fe2000bf06070 */
[----:B------:R-:W-:Y:S01]  /*18c0*/  R2UR UR18, R14 ;  /* 0x000000000e1272ca */ /* 0x000fe200000e0000 */
[----:B------:R-:W-:Y:S01]  /*18d0*/  ULEA UR8, UR6, UR4, 0x3 ;  /* 0x0000000406087291 */ /* 0x000fe2000f8e18ff */
[----:B------:R-:W-:-:S08]  /*18e0*/  UMOV UR21, URZ ;  /* 0x000000ff00157c82 */ /* 0x000fd00008000000 */
[----:B------:R1:W2:Y:S01]  /*18f0*/  SYNCS.PHASECHK.TRANS64.TRYWAIT P0, [UR8+0xa0], R2 ;  /* 0x0000a002ff0075a7 */ /* 0x0002a20008001108 */
[----:B------:R-:W-:Y:S02]  /*1900*/  USHF.L.U32 UR35, UR35, 0x6, URZ ;  /* 0x0000000623237899 */ /* 0x000fe400080006ff */
[----:B------:R-:W-:Y:S01]  /*1910*/  USHF.L.U32 UR18, UR18, 0x8, URZ ;  /* 0x0000000812127899 */ /* 0x000fe200080006ff */
[----:B------:R-:W-:Y:S11]  /*1920*/  BRA.U !UP0, `(.L_x_21) ;  /* 0x0000000108c07547 */ /* 0x000ff6000b800000 */
[----:B------:R-:W-:Y:S01]  /*1930*/  UIADD3 UR10, UPT, UPT, UR18, 0x80, URZ ;  /* 0x00000080120a7890 */ /* 0x000fe2000fffe0ff */
[----:B------:R-:W-:Y:S01]  /*1940*/  UMOV UR24, URZ ;  /* 0x000000ff00187c82 */ /* 0x000fe20008000000 */
[----:B------:R-:W-:-:S10]  /*1950*/  UMOV UR25, UR6 ;  /* 0x0000000600197c82 */ /* 0x000fd40008000000 */
.L_x_26:
[----:B-1----:R-:W-:Y:S01]  /*1960*/  ULEA UR33, UR25, UR4, 0x3 ;  /* 0x0000000419217291 */ /* 0x002fe2000f8e18ff */
[----:B--2---:R-:W-:Y:S01]  /*1970*/  @!P5 MOV R3, 0x2800 ;  /* 0x000028000003d802 */ /* 0x004fe20000000f00 */
[----:B--2---:R-:W-:Y:S10]  /*1980*/  @P0 BRA `(.L_x_22) ;  /* 0x00000000000c0947 */ /* 0x004ff40003800000 */
[----:B------:R-:W-:-:S04]  /*1990*/  SHF.L.U32 R4, R17, 0x1f, RZ ;  /* 0x0000001f11047819 */ /* 0x000fc800000006ff */
[----:B------:R-:W2:Y:S02]  /*19a0*/  SYNCS.PHASECHK.TRANS64.TRYWAIT P0, [UR33+0xa0], R4 ;  /* 0x0000a004ff0075a7 */ /* 0x000ea40008001121 */
[----:B--2---:R-:W-:Y:S05]  /*19b0*/  @!P0 BRA `(.L_x_23) ;  /* 0x0000008000488947 */ /* 0x004fea0003800000 */
.L_x_22:
[----:B------:R2:W-:Y:S01]  /*19c0*/  @!P5 SYNCS.ARRIVE.TRANS64 RZ, [UR33], R3 ;  /* 0x00000003ffffd9a7 */ /* 0x0005e20008000021 */
[----:B------:R-:W-:Y:S04]  /*19d0*/  BSSY.RECONVERGENT B0, `(.L_x_24) ;  /* 0x0000003000007945 */ /* 0x000fe80003800200 */
[----:B------:R-:W-:Y:S05]  /*19e0*/  @P4 BRA `(.L_x_25) ;  /* 0x0000000000044947 */ /* 0x000fea0003800000 */
[----:B------:R-:W-:Y:S05]  /*19f0*/  BPT.TRAP 0x1 ;  /* 0x000000040000795c */ /* 0x000fea0000300000 */
.L_x_25:
[----:B------:R-:W-:Y:S05]  /*1a00*/  BSYNC.RECONVERGENT B0 ;  /* 0x0000000000007941 */ /* 0x000fea0003800200 */
.L_x_24:
[----:B------:R-:W-:Y:S02]  /*1a10*/  UIADD3 UR6, UPT, UPT, UR25, 0x1, URZ ;  /* 0x0000000119067890 */ /* 0x000fe4000fffe0ff */
[----:B------:R-:W-:Y:S02]  /*1a20*/  ULEA UR32, UR25, UR4, 0xb ;  /* 0x0000000419207291 */ /* 0x000fe4000f8e58ff */
[----:B------:R-:W-:Y:S02]  /*1a30*/  UISETP.NE.AND UP0, UPT, UR6, 0x14, UPT ;  /* 0x000000140600788c */ /* 0x000fe4000bf05270 */
[----:B------:R-:W-:Y:S02]  /*1a40*/  UIADD3 UR30, UP1, UPT, UR22, 0x80, URZ ;  /* 0x00000080161e7890 */ /* 0x000fe4000ff3e0ff */
[----:B------:R-:W-:Y:S02]  /*1a50*/  USEL UR9, URZ, 0x1, UP0 ;  /* 0x00000001ff097887 */ /* 0x000fe40008000000 */
[----:B------:R-:W-:-:S02]  /*1a60*/  USEL UR6, UR6, URZ, UP0 ;  /* 0x000000ff06067287 */ /* 0x000fc40008000000 */
[----:B------:R-:W-:Y:S02]  /*1a70*/  UIADD3 UR28, UP0, UPT, UR22, 0x180, URZ ;  /* 0x00000180161c7890 */ /* 0x000fe4000ff1e0ff */
[----:B------:R-:W-:Y:S01]  /*1a80*/  ULEA UR8, UR6, UR4, 0x3 ;  /* 0x0000000406087291 */ /* 0x000fe2000f8e18ff */
[----:B------:R-:W-:Y:S01]  /*1a90*/  LOP3.LUT R17, R17, UR9, RZ, 0x3c, !PT ;  /* 0x0000000911117c12 */ /* 0x000fe2000f8e3cff */
[----:B------:R-:W-:Y:S02]  /*1aa0*/  USHF.L.U32 UR34, UR24, 0x5, URZ ;  /* 0x0000000518227899 */ /* 0x000fe400080006ff */
[----:B------:R-:W-:Y:S01]  /*1ab0*/  UIADD3.X UR31, UPT, UPT, URZ, UR23, URZ, UP1, !UPT ;  /* 0x00000017ff1f7290 */ /* 0x000fe20008ffe4ff */
[----:B-1----:R-:W-:Y:S01]  /*1ac0*/  SHF.L.U32 R2, R17, 0x1f, RZ ;  /* 0x0000001f11027819 */ /* 0x002fe200000006ff */
[----:B------:R-:W-:Y:S02]  /*1ad0*/  UIADD3 UR32, UPT, UPT, UR32, 0x6600, URZ ;  /* 0x0000660020207890 */ /* 0x000fe4000fffe0ff */
[----:B------:R-:W-:Y:S01]  /*1ae0*/  UIADD3.X UR29, UPT, UPT, URZ, UR23, URZ, UP0, !UPT ;  /* 0x00000017ff1d7290 */ /* 0x000fe200087fe4ff */
[----:B------:R1:W1:Y:S01]  /*1af0*/  SYNCS.PHASECHK.TRANS64.TRYWAIT P0, [UR8+0xa0], R2 ;  /* 0x0000a002ff0075a7 */ /* 0x0002620008001108 */
[----:B------:R-:W-:Y:S01]  /*1b00*/  ULEA UR8, UR25, UR4, 0xd ;  /* 0x0000000419087291 */ /* 0x000fe2000f8e68ff */
[----:B------:R-:W-:Y:S01]  /*1b10*/  UMOV UR26, 0x0 ;  /* 0x00000000001a7882 */ /* 0x000fe20000000000 */
[----:B------:R-:W-:-:S02]  /*1b20*/  UMOV UR27, 0x10000000 ;  /* 0x10000000001b7882 */ /* 0x000fc40000000000 */
[----:B------:R-:W-:Y:S01]  /*1b30*/  UIADD3 UR16, UPT, UPT, UR8, 0x10600, URZ ;  /* 0x0001060008107890 */ /* 0x000fe2000fffe0ff */
[----:B------:R1:W-:Y:S01]  /*1b40*/  UTMALDG.3D [UR32], [UR30], desc[UR26] ;  /* 0x00001a201e0075b4 */ /* 0x0003e20008011000 */
[----:B------:R-:W-:Y:S01]  /*1b50*/  UIADD3 UR8, UPT, UPT, UR8, 0x11600, URZ ;  /* 0x0001160008087890 */ /* 0x000fe2000fffe0ff */
[----:B------:R-:W-:Y:S01]  /*1b60*/  UMOV UR17, UR33 ;  /* 0x0000002100117c82 */ /* 0x000fe20008000000 */
[----:B------:R-:W-:Y:S01]  /*1b70*/  UMOV UR20, UR36 ;  /* 0x0000002400147c82 */ /* 0x000fe20008000000 */
[----:B------:R-:W-:Y:S01]  /*1b80*/  UMOV UR19, UR34 ;  /* 0x0000002200137c82 */ /* 0x000fe20008000000 */
[----:B------:R-:W-:Y:S01]  /*1b90*/  UMOV UR12, UR36 ;  /* 0x00000024000c7c82 */ /* 0x000fe20008000000 */
[----:B------:R-:W-:Y:S01]  /*1ba0*/  UMOV UR9, UR33 ;  /* 0x0000002100097c82 */ /* 0x000fe20008000000 */
[----:B------:R-:W-:Y:S01]  /*1bb0*/  UMOV UR11, UR34 ;  /* 0x00000022000b7c82 */ /* 0x000fe20008000000 */
[----:B------:R1:W-:Y:S01]  /*1bc0*/  UTMALDG.3D [UR16], [UR28], desc[UR26] ;  /* 0x00001a101c0075b4 */ /* 0x0003e20008011000 */
[----:B------:R-:W-:Y:S01]  /*1bd0*/  UIADD3 UR24, UPT, UPT, UR24, 0x1, URZ ;  /* 0x0000000118187890 */ /* 0x000fe2000fffe0ff */
[----:B------:R-:W-:Y:S01]  /*1be0*/  UMOV UR21, UR5 ;  /* 0x0000000500157c82 */ /* 0x000fe20008000000 */
[----:B------:R-:W-:-:S02]  /*1bf0*/  UMOV UR25, UR6 ;  /* 0x0000000600197c82 */ /* 0x000fc40008000000 */
[----:B------:R-:W-:Y:S01]  /*1c00*/  UISETP.NE.AND UP0, UPT, UR24, UR5, UPT ;  /* 0x000000051800728c */ /* 0x000fe2000bf05270 */
[----:B------:R1:W-:Y:S08]  /*1c10*/  UTMALDG.3D [UR8], [UR28], desc[UR26] ;  /* 0x00001a081c0075b4 */ /* 0x0003f00008011000 */
[----:B------:R-:W-:Y:S05]  /*1c20*/  BRA.U UP0, `(.L_x_26) ;  /* 0xfffffffd004c7547 */ /* 0x000fea000b83ffff */
.L_x_21:
[----:B-1----:R-:W-:Y:S01]  /*1c30*/  ULEA UR8, UR6, UR4, 0x3 ;  /* 0x0000000406087291 */ /* 0x002fe2000f8e18ff */
[----:B------:R-:W-:Y:S01]  /*1c40*/  SHF.L.U32 R2, R17, 0x1f, RZ ;  /* 0x0000001f11027819 */ /* 0x000fe200000006ff */
[----:B------:R-:W-:Y:S01]  /*1c50*/  @!P1 SYNCS.ARRIVE.TRANS64.A1T0 RZ, [UR4+0x188], RZ ;  /* 0x000188ffffff99a7 */ /* 0x000fe20008100004 */
[----:B------:R-:W-:-:S06]  /*1c60*/  UISETP.GT.AND UP0, UPT, UR15, UR14, UPT ;  /* 0x0000000e0f00728c */ /* 0x000fcc000bf04270 */
[----:B--2---:R1:W2:Y:S03]  /*1c70*/  SYNCS.PHASECHK.TRANS64.TRYWAIT P0, [UR8+0xa0], R2 ;  /* 0x0000a002ff0075a7 */ /* 0x0042a60008001108 */
[----:B------:R-:W-:Y:S05]  /*1c80*/  BRA.U !UP0, `(.L_x_27) ;  /* 0x0000000108c47547 */ /* 0x000fea000b800000 */
[----:B------:R-:W-:Y:S02]  /*1c90*/  UIADD3 UR29, UPT, UPT, UR7, UR21, URZ ;  /* 0x00000015071d7290 */ /* 0x000fe4000fffe0ff */
[----:B------:R-:W-:Y:S01]  /*1ca0*/  UIADD3 UR10, UPT, UPT, UR18, 0x80, URZ ;  /* 0x00000080120a7890 */ /* 0x000fe2000fffe0ff */
[----:B------:R-:W-:-:S11]  /*1cb0*/  UMOV UR34, UR6 ;  /* 0x0000000600227c82 */ /* 0x000fd60008000000 */
.L_x_32:
[----:B-1----:R-:W-:Y:S01]  /*1cc0*/  ULEA UR25, UR34, UR4, 0x3 ;  /* 0x0000000422197291 */ /* 0x002fe2000f8e18ff */
[----:B--2---:R-:W-:Y:S01]  /*1cd0*/  @!P5 MOV R3, 0x2800 ;  /* 0x000028000003d802 */ /* 0x004fe20000000f00 */
[----:B--2---:R-:W-:Y:S10]  /*1ce0*/  @P0 BRA `(.L_x_28) ;  /* 0x00000000000c0947 */ /* 0x004ff40003800000 */
[----:B------:R-:W-:-:S04]  /*1cf0*/  SHF.L.U32 R4, R17, 0x1f, RZ ;  /* 0x0000001f11047819 */ /* 0x000fc800000006ff */
[----:B------:R-:W2:Y:S02]  /*1d00*/  SYNCS.PHASECHK.TRANS64.TRYWAIT P0, [UR25+0xa0], R4 ;  /* 0x0000a004ff0075a7 */ /* 0x000ea40008001119 */
[----:B--2---:R-:W-:Y:S05]  /*1d10*/  @!P0 BRA `(.L_x_29) ;  /* 0x0000007c00888947 */ /* 0x004fea0003800000 */
.L_x_28:
[----:B------:R2:W-:Y:S01]  /*1d20*/  @!P5 SYNCS.ARRIVE.TRANS64 RZ, [UR25], R3 ;  /* 0x00000003ffffd9a7 */ /* 0x0005e20008000019 */
[----:B------:R-:W-:Y:S04]  /*1d30*/  BSSY.RECONVERGENT B0, `(.L_x_30) ;  /* 0x0000003000007945 */ /* 0x000fe80003800200 */
[----:B------:R-:W-:Y:S05]  /*1d40*/  @P4 BRA `(.L_x_31) ;  /* 0x0000000000044947 */ /* 0x000fea0003800000 */
[----:B------:R-:W-:Y:S05]  /*1d50*/  BPT.TRAP 0x1 ;  /* 0x000000040000795c */ /* 0x000fea0000300000 */
.L_x_31:
[----:B------:R-:W-:Y:S05]  /*1d60*/  BSYNC.RECONVERGENT B0 ;  /* 0x0000000000007941 */ /* 0x000fea0003800200 */
.L_x_30:
        /* <DEDUP_REMOVED lines=10> */
[----:B------:R-:W-:Y:S01]  /*1e10*/  UIADD3 UR24, UPT, UPT, UR24, 0x6600, URZ ;  /* 0x0000660018187890 */ /* 0x000fe2000fffe0ff */
[----:B-1----:R-:W-:Y:S01]  /*1e20*/  SHF.L.U32 R2, R17, 0x1f, RZ ;  /* 0x0000001f11027819 */ /* 0x002fe200000006ff */
[----:B------:R-:W-:Y:S02]  /*1e30*/  UIADD3.X UR39, UPT, UPT, URZ, UR23, URZ, UP1, !UPT ;  /* 0x00000017ff277290 */ /* 0x000fe40008ffe4ff */
[----:B------:R-:W-:Y:S01]  /*1e40*/  UIADD3.X UR33, UPT, UPT, URZ, UR23, URZ, UP0, !UPT ;  /* 0x00000017ff217290 */ /* 0x000fe200087fe4ff */
[----:B------:R1:W1:Y:S01]  /*1e50*/  SYNCS.PHASECHK.TRANS64.TRYWAIT P0, [UR8+0xa0], R2 ;  /* 0x0000a002ff0075a7 */ /* 0x0002620008001108 */
[----:B------:R-:W-:Y:S01]  /*1e60*/  ULEA UR8, UR34, UR4, 0xd ;  /* 0x0000000422087291 */ /* 0x000fe2000f8e68ff */
[----:B------:R-:W-:Y:S01]  /*1e70*/  UMOV UR30, 0x0 ;  /* 0x00000000001e7882 */ /* 0x000fe20000000000 */
[----:B------:R-:W-:-:S02]  /*1e80*/  UMOV UR31, 0x10000000 ;  /* 0x10000000001f7882 */ /* 0x000fc40000000000 */
[----:B------:R-:W-:Y:S02]  /*1e90*/  UIADD3 UR16, UPT, UPT, UR8, 0x10600, URZ ;  /* 0x0001060008107890 */ /* 0x000fe4000fffe0ff */
[----:B------:R-:W-:Y:S01]  /*1ea0*/  UIADD3 UR8, UPT, UPT, UR8, 0x11600, URZ ;  /* 0x0001160008087890 */ /* 0x000fe2000fffe0ff */
[----:B------:R-:W-:Y:S01]  /*1eb0*/  UMOV UR27, UR35 ;  /* 0x00000023001b7c82 */ /* 0x000fe20008000000 */
[----:B------:R-:W-:Y:S01]  /*1ec0*/  UMOV UR28, UR36 ;  /* 0x00000024001c7c82 */ /* 0x000fe20008000000 */
[----:B------:R-:W-:Y:S01]  /*1ed0*/  UMOV UR17, UR25 ;  /* 0x0000001900117c82 */ /* 0x000fe20008000000 */
[----:B------:R-:W-:Y:S01]  /*1ee0*/  UMOV UR20, UR36 ;  /* 0x0000002400147c82 */ /* 0x000fe20008000000 */
[----:B------:R-:W-:Y:S01]  /*1ef0*/  UMOV UR19, UR26 ;  /* 0x0000001a00137c82 */ /* 0x000fe20008000000 */
[----:B------:R-:W-:Y:S01]  /*1f00*/  UMOV UR12, UR36 ;  /* 0x00000024000c7c82 */ /* 0x000fe20008000000 */
[----:B------:R-:W-:Y:S01]  /*1f10*/  UMOV UR9, UR25 ;  /* 0x0000001900097c82 */ /* 0x000fe20008000000 */
[----:B------:R1:W-:Y:S01]  /*1f20*/  UTMALDG.3D [UR24], [UR38], desc[UR30] ;  /* 0x00001e18260075b4 */ /* 0x0003e20008011000 */
[----:B------:R-:W-:Y:S01]  /*1f30*/  UMOV UR11, UR26 ;  /* 0x0000001a000b7c82 */ /* 0x000fe20008000000 */
[----:B------:R-:W-:Y:S01]  /*1f40*/  UIADD3 UR21, UPT, UPT, UR21, 0x1, URZ ;  /* 0x0000000115157890 */ /* 0x000fe2000fffe0ff */
[----:B------:R-:W-:-:S03]  /*1f50*/  UMOV UR34, UR6 ;  /* 0x0000000600227c82 */ /* 0x000fc60008000000 */
[----:B------:R-:W-:Y:S01]  /*1f60*/  UISETP.NE.AND UP0, UPT, UR21, UR29, UPT ;  /* 0x0000001d1500728c */ /* 0x000fe2000bf05270 */
[----:B------:R1:W-:Y:S01]  /*1f70*/  UTMALDG.3D [UR16], [UR32], desc[UR30] ;  /* 0x00001e10200075b4 */ /* 0x0003e20008011000 */
[----:B------:R1:W-:Y:S07]  /*1f80*/  UTMALDG.3D [UR8], [UR32], desc[UR30] ;  /* 0x00001e08200075b4 */ /* 0x0003ee0008011000 */
[----:B------:R-:W-:Y:S05]  /*1f90*/  BRA.U UP0, `(.L_x_32) ;  /* 0xfffffffd00487547 */ /* 0x000fea000b83ffff */
.L_x_27:
[C---:B-1----:R-:W-:Y:S01]  /*1fa0*/  LEA R2, R16.reuse, UR4, 0x3 ;  /* 0x0000000410027c11 */ /* 0x042fe2000f8e18ff */
[----:B------:R-:W-:Y:S01]  /*1fb0*/  NOP ;  /* 0x0000000000007918 */ /* 0x000fe20000000000 */
[----:B--2---:R-:W-:Y:S02]  /*1fc0*/  SHF.L.U32 R3, R13, 0x1f, RZ ;  /* 0x0000001f0d037819 */ /* 0x004fe400000006ff */
[----:B------:R-:W-:Y:S02]  /*1fd0*/  LEA R4, R16, UR4, 0x4 ;  /* 0x0000000410047c11 */ /* 0x000fe4000f8e20ff */
[----:B------:R-:W1:Y:S02]  /*1fe0*/  SYNCS.PHASECHK.TRANS64.TRYWAIT P0, [R2+URZ+0x190], R3 ;  /* 0x00019003020075a7 */ /* 0x000e6400080011ff */
[----:B-1----:R-:W-:Y:S05]  /*1ff0*/  @!P0 BRA `(.L_x_33) ;  /* 0x0000007800e88947 */ /* 0x002fea0003800000 */
.L_x_145:
[----:B------:R-:W2:Y:S01]  /*2000*/  LDS.128 R4, [R4+0x220] ;  /* 0x0002200004047984 */ /* 0x000ea20000000c00 */
[----:B---3--:R-:W-:Y:S01]  /*2010*/  ISETP.GE.AND P0, PT, R40, 0x1, PT ;  /* 0x000000012800780c */ /* 0x008fe20003f06270 */
[----:B-1----:R-:W-:Y:S01]  /*2020*/  VIADD R2, R2, 0x1a0 ;  /* 0x000001a002027836 */ /* 0x002fe20000000000 */
[----:B------:R-:W-:Y:S01]  /*2030*/  @!PT LDS RZ, [RZ] ;  /* 0x00000000fffff984 */ /* 0x000fe20000000800 */
[----:B------:R-:W-:Y:S01]  /*2040*/  @!PT LDS RZ, [RZ] ;  /* 0x00000000fffff984 */ /* 0x000fe20000000800 */
[----:B------:R-:W-:Y:S01]  /*2050*/  @!PT LDS RZ, [RZ] ;  /* 0x00000000fffff984 */ /* 0x000fe20000000800 */
[----:B------:R-:W-:Y:S01]  /*2060*/  @!PT LDS RZ, [RZ] ;  /* 0x00000000fffff984 */ /* 0x000fe20000000800 */
[----:B------:R1:W-:Y:S06]  /*2070*/  MEMBAR.ALL.CTA ;  /* 0x0000000000007992 */ /* 0x0003ec0000008000 */
[----:B-1----:R-:W1:Y:S01]  /*2080*/  FENCE.VIEW.ASYNC.S ;  /* 0x00000000000073c6 */ /* 0x002e620000000000 */
[----:B------:R-:W-:-:S04]  /*2090*/  PRMT R2, RZ, 0x654, R2 ;  /* 0x00000654ff027816 */ /* 0x000fc80000000002 */
[----:B-1----:R1:W-:Y:S01]  /*20a0*/  SYNCS.ARRIVE.TRANS64.RED.A1T0 RZ, [R2+URZ], RZ ;  /* 0x000000ff02ff79a7 */ /* 0x0023e200081004ff */
[----:B--2---:R-:W-:-:S13]  /*20b0*/  LOP3.LUT P2, RZ, R6, 0x1, RZ, 0xc0, !PT ;  /* 0x0000000106ff7812 */ /* 0x004fda000784c0ff */
[----:B------:R-:W-:Y:S01]  /*20c0*/  @P2 SHF.R.U32.HI R3, RZ, 0x10, R5 ;  /* 0x00000010ff032819 */ /* 0x000fe20000011605 */
[----:B------:R-:W-:Y:S01]  /*20d0*/  VOTEU.ANY UP0, P2 ;  /* 0x0000000000ff7886 */ /* 0x000fe20001000100 */
[----:B------:R-:W-:Y:S02]  /*20e0*/  @P2 MOV R10, R4 ;  /* 0x00000004000a2202 */ /* 0x000fe40000000f00 */
[----:B------:R-:W-:Y:S02]  /*20f0*/  @P2 R2UR.BROADCAST UR8, R3 ;  /* 0x00000000030822ca */ /* 0x000fe400008e0000 */
[----:B------:R-:W-:-:S11]  /*2100*/  @P2 LOP3.LUT R9, R5, 0xffff, RZ, 0xc0, !PT ;  /* 0x0000ffff05092812 */ /* 0x000fd600078ec0ff */
[----:B------:R-:W-:Y:S01]  /*2110*/  @UP0 UMOV UR36, UR8 ;  /* 0x0000000800240c82 */ /* 0x000fe20008000000 */
[----:B-1----:R-:W-:Y:S05]  /*2120*/  @!P0 BRA `(.L_x_34) ;  /* 0x0000000000b88947 */ /* 0x002fea0003800000 */
[----:B------:R-:W4:Y:S01]  /*2130*/  LDC.64 R4, c[0x0][0xb18] ;  /* 0x0002c600ff047b82 */ /* 0x000f220000000a00 */
[----:B------:R-:W-:-:S07]  /*2140*/  ISETP.NE.AND P3, PT, R40, 0x1, PT ;  /* 0x000000012800780c */ /* 0x000fce0003f65270 */
[----:B------:R-:W1:Y:S08]  /*2150*/  LDC.64 R6, c[0x0][0xb10] ;  /* 0x0002c400ff067b82 */ /* 0x000e700000000a00 */
[----:B------:R-:W2:Y:S08]  /*2160*/  LDC R14, c[0x0][0xb20] ;  /* 0x0002c800ff0e7b82 */ /* 0x000eb00000000800 */
[----:B------:R-:W3:Y:S01]  /*2170*/  LDC R15, c[0x0][0xb0c] ;  /* 0x0002c300ff0f7b82 */ /* 0x000ee20000000800 */
[----:B----4-:R-:W-:Y:S01]  /*2180*/  IMAD.HI.U32 R19, R0, R5, RZ ;  /* 0x0000000500137227 */ /* 0x010fe200078e00ff */
[----:B------:R-:W-:-:S03]  /*2190*/  ISETP.NE.AND P0, PT, R4, 0x1, PT ;  /* 0x000000010400780c */ /* 0x000fc60003f05270 */
[----:B------:R-:W-:-:S03]  /*21a0*/  IMAD.HI.U32 R5, R9, R5, RZ ;  /* 0x0000000509057227 */ /* 0x000fc600078e00ff */
[----:B------:R-:W4:Y:S01]  /*21b0*/  LDC.64 R2, c[0x0][0xb28] ;  /* 0x0002ca00ff027b82 */ /* 0x000f220000000a00 */
[----:B-1----:R-:W-:-:S04]  /*21c0*/  IMAD.HI.U32 R20, R8, R6, RZ ;  /* 0x0000000608147227 */ /* 0x002fc800078e00ff */
[----:B------:R-:W-:Y:S01]  /*21d0*/  IMAD.HI.U32 R21, R10, R6, RZ ;  /* 0x000000060a157227 */ /* 0x000fe200078e00ff */
[----:B------:R-:W-:Y:S02]  /*21e0*/  SHF.R.U32.HI R20, RZ, R7, R20 ;  /* 0x00000007ff147219 */ /* 0x000fe40000011614 */
[-C--:B--2---:R-:W-:Y:S02]  /*21f0*/  SHF.R.U32.HI R19, RZ, R14.reuse, R19 ;  /* 0x0000000eff137219 */ /* 0x084fe40000011613 */
[----:B------:R-:W-:Y:S02]  /*2200*/  SHF.R.U32.HI R5, RZ, R14, R5 ;  /* 0x0000000eff057219 */ /* 0x000fe40000011605 */
[----:B------:R-:W-:Y:S02]  /*2210*/  SEL R19, R0, R19, !P0 ;  /* 0x0000001300137207 */ /* 0x000fe40004000000 */
[----:B------:R-:W-:Y:S02]  /*2220*/  SHF.R.U32.HI R21, RZ, R7, R21 ;  /* 0x00000007ff157219 */ /* 0x000fe40000011615 */
[----:B---3--:R-:W-:-:S02]  /*2230*/  ISETP.NE.AND P1, PT, R15, 0x1, PT ;  /* 0x000000010f00780c */ /* 0x008fc40003f25270 */
[----:B------:R-:W-:Y:S02]  /*2240*/  SEL R5, R9, R5, !P0 ;  /* 0x0000000509057207 */ /* 0x000fe40004000000 */
[----:B------:R-:W-:Y:S02]  /*2250*/  SEL R20, R8, R20, !P1 ;  /* 0x0000001408147207 */ /* 0x000fe40004800000 */
[----:B------:R-:W-:Y:S01]  /*2260*/  SEL R21, R10, R21, !P1 ;  /* 0x000000150a157207 */ /* 0x000fe20004800000 */
[----:B----4-:R-:W-:-:S04]  /*2270*/  IMAD.HI.U32 R18, R19, R2, RZ ;  /* 0x0000000213127227 */ /* 0x010fc800078e00ff */
        /* <DEDUP_REMOVED lines=10> */
[----:B------:R-:W-:-:S04]  /*2320*/  @!P0 IMAD.HI.U32 R7, R21, R2, RZ ;  /* 0x0000000215078227 */ /* 0x000fc800078e00ff */
[----:B------:R-:W-:Y:S01]  /*2330*/  IMAD.MOV R2, RZ, RZ, -R6 ;  /* 0x000000ffff027224 */ /* 0x000fe200078e0a06 */
[----:B------:R-:W-:Y:S02]  /*2340*/  @!P0 SHF.R.U32.HI R3, RZ, R3, R7 ;  /* 0x00000003ff038219 */ /* 0x000fe40000011607 */
[----:B------:R-:W-:Y:S01]  /*2350*/  IADD3 R7, PT, PT, -R5, RZ, RZ ;  /* 0x000000ff05077210 */ /* 0x000fe20007ffe1ff */
[----:B------:R-:W-:Y:S01]  /*2360*/  IMAD R2, R40, R2, R5 ;  /* 0x0000000228027224 */ /* 0x000fe200078e0205 */
        /* <DEDUP_REMOVED lines=10> */
.L_x_34:
[----:B------:R-:W1:Y:S02]  /*2410*/  LDCU UR8, c[0x0][0xb30] ;  /* 0x00016600ff0877ac */ /* 0x000e640008000800 */
[----:B-1----:R-:W-:-:S09]  /*2420*/  UISETP.NE.AND UP0, UPT, UR8, 0x1, UPT ;  /* 0x000000010800788c */ /* 0x002fd2000bf05270 */
[----:B------:R-:W-:Y:S05]  /*2430*/  BRA.U UP0, `(.L_x_35) ;  /* 0x0000000100407547 */ /* 0x000fea000b800000 */
[----:B------:R-:W1:Y:S08]  /*2440*/  LDC.64 R4, c[0x0][0xb10] ;  /* 0x0002c400ff047b82 */ /* 0x000e700000000a00 */
[----:B------:R-:W2:Y:S08]  /*2450*/  LDC.64 R2, c[0x0][0xb18] ;  /* 0x0002c600ff027b82 */ /* 0x000eb00000000a00 */
[----:B------:R-:W3:Y:S08]  /*2460*/  LDC R6, c[0x0][0xb20] ;  /* 0x0002c800ff067b82 */ /* 0x000ef00000000800 */
[----:B------:R-:W4:Y:S01]  /*2470*/  LDC R7, c[0x0][0xb0c] ;  /* 0x0002c300ff077b82 */ /* 0x000f220000000800 */
[----:B-1----:R-:W-:-:S05]  /*2480*/  IMAD.HI.U32 R4, R10, R4, RZ ;  /* 0x000000040a047227 */ /* 0x002fca00078e00ff */
[----:B------:R-:W-:Y:S01]  /*2490*/  SHF.R.U32.HI R4, RZ, R5, R4 ;  /* 0x00000005ff047219 */ /* 0x000fe20000011604 */
[----:B--2---:R-:W-:Y:S01]  /*24a0*/  IMAD.HI.U32 R3, R9, R3, RZ ;  /* 0x0000000309037227 */ /* 0x004fe200078e00ff */
[----:B------:R-:W-:-:S04]  /*24b0*/  ISETP.NE.AND P0, PT, R2, 0x1, PT ;  /* 0x000000010200780c */ /* 0x000fc80003f05270 */
[----:B---3--:R-:W-:-:S04]  /*24c0*/  SHF.R.U32.HI R3, RZ, R6, R3 ;  /* 0x00000006ff037219 */ /* 0x008fc80000011603 */
[----:B------:R-:W-:Y:S02]  /*24d0*/  SEL R3, R9, R3, !P0 ;  /* 0x0000000309037207 */ /* 0x000fe40004000000 */
[----:B----4-:R-:W-:-:S04]  /*24e0*/  ISETP.NE.AND P1, PT, R7, 0x1, PT ;  /* 0x000000010700780c */ /* 0x010fc80003f25270 */
[----:B------:R-:W-:-:S05]  /*24f0*/  SEL R4, R10, R4, !P1 ;  /* 0x000000040a047207 */ /* 0x000fca0004800000 */
[----:B------:R-:W-:Y:S02]  /*2500*/  IMAD.IADD R5, R3, 0x1, -R4 ;  /* 0x0000000103057824 */ /* 0x000fe400078e0a04 */
[----:B------:R-:W-:Y:S02]  /*2510*/  IMAD.IADD R3, R4, 0x1, -R3 ;  /* 0x0000000104037824 */ /* 0x000fe400078e0a03 */
[----:B------:R-:W-:Y:S02]  /*2520*/  IMAD R10, R5, R7, R10 ;  /* 0x00000007050a7224 */ /* 0x000fe400078e020a */
[----:B------:R-:W-:-:S07]  /*2530*/  IMAD R9, R3, R2, R9 ;  /* 0x0000000203097224 */ /* 0x000fce00078e0209 */
.L_x_35:
[----:B------:R-:W-:Y:S01]  /*2540*/  VIADD R16, R16, 0x1 ;  /* 0x0000000110107836 */ /* 0x000fe20000000000 */
[----:B------:R-:W-:Y:S01]  /*2550*/  PLOP3.LUT P1, PT, PT, PT, PT, 0x80, 0x8 ;  /* 0x000000000008781c */ /* 0x000fe20003f2f070 */
[----:B------:R-:W-:Y:S02]  /*2560*/  IMAD.IADD R15, R10, 0x1, R95 ;  /* 0x000000010a0f7824 */ /* 0x000fe400078e025f */
[----:B------:R-:W-:Y:S01]  /*2570*/  IMAD.IADD R14, R9, 0x1, R94 ;  /* 0x00000001090e7824 */ /* 0x000fe200078e025e */
[----:B------:R-:W-:-:S04]  /*2580*/  ISETP.NE.AND P0, PT, R16, 0x2, PT ;  /* 0x000000021000780c */ /* 0x000fc80003f05270 */
[----:B------:R-:W-:Y:S02]  /*2590*/  SEL R2, RZ, 0x1, P0 ;  /* 0x00000001ff027807 */ /* 0x000fe40000000000 */
[----:B------:R-:W-:Y:S02]  /*25a0*/  SEL R16, R16, RZ, P0 ;  /* 0x000000ff10107207 */ /* 0x000fe40000000000 */
[----:B------:R-:W-:Y:S01]  /*25b0*/  LOP3.LUT R13, R13, R2, RZ, 0x3c, !PT ;  /* 0x000000020d0d7212 */ /* 0x000fe200078e3cff */
[----:B------:R-:W-:Y:S06]  /*25c0*/  @P2 BRA `(.L_x_36) ;  /* 0xfffffff000682947 */ /* 0x000fec000383ffff */
[----:B------:R-:W-:Y:S01]  /*25d0*/  UIADD3 UR4, UPT, UPT, UR4, 0xa0, URZ ;  /* 0x000000a004047890 */ /* 0x000fe2000fffe0ff */
[----:B------:R-:W-:-:S03]  /*25e0*/  SHF.L.U32 R2, R17, 0x1f, RZ ;  /* 0x0000001f11027819 */ /* 0x000fc600000006ff */
[----:B------:R-:W-:-:S09]  /*25f0*/  ULEA UR5, UR6, UR4, 0x3 ;  /* 0x0000000406057291 */ /* 0x000fd2000f8e18ff */
[----:B------:R-:W1:Y:S02]  /*2600*/  SYNCS.PHASECHK.TRANS64.TRYWAIT P0, [UR5], R2 ;  /* 0x00000002ff0075a7 */ /* 0x000e640008001105 */
[----:B-1----:R-:W-:Y:S05]  /*2610*/  @!P0 BRA `(.L_x_37) ;  /* 0x0000007400748947 */ /* 0x002fea0003800000 */
.L_x_147:
[----:B------:R-:W-:-:S04]  /*2620*/  UIADD3 UR6, UPT, UPT, UR6, 0x1, URZ ;  /* 0x0000000106067890 */ /* 0x000fc8000fffe0ff */
[----:B------:R-:W-:-:S04]  /*2630*/  UISETP.NE.AND UP0, UPT, UR6, 0x14, UPT ;  /* 0x000000140600788c */ /* 0x000fc8000bf05270 */
[----:B------:R-:W-:Y:S02]  /*2640*/  USEL UR7, URZ, 0x1, UP0 ;  /* 0x00000001ff077887 */ /* 0x000fe40008000000 */
[----:B------:R-:W-:-:S04]  /*2650*/  USEL UR6, UR6, URZ, UP0 ;  /* 0x000000ff06067287 */ /* 0x000fc80008000000 */
[----:B------:R-:W-:Y:S01]  /*2660*/  ULEA UR5, UR6, UR4, 0x3 ;  /* 0x0000000406057291 */ /* 0x000fe2000f8e18ff */
[----:B-1----:R-:W-:-:S04]  /*2670*/  LOP3.LUT R2, R17, UR7, RZ, 0x3c, !PT ;  /* 0x0000000711027c12 */ /* 0x002fc8000f8e3cff */
[----:B------:R-:W-:-:S04]  /*2680*/  SHF.L.U32 R3, R2, 0x1f, RZ ;  /* 0x0000001f02037819 */ /* 0x000fc800000006ff */
[----:B------:R-:W1:Y:S02]  /*2690*/  SYNCS.PHASECHK.TRANS64.TRYWAIT P0, [UR5], R3 ;  /* 0x00000003ff0075a7 */ /* 0x000e640008001105 */
[----:B-1----:R-:W-:Y:S05]  /*26a0*/  @!P0 BRA `(.L_x_38) ;  /* 0x0000007400688947 */ /* 0x002fea0003800000 */
.L_x_149:
[----:B------:R-:W-:-:S04]  /*26b0*/  UIADD3 UR6, UPT, UPT, UR6, 0x1, URZ ;  /* 0x0000000106067890 */ /* 0x000fc8000fffe0ff */
[----:B------:R-:W-:-:S04]  /*26c0*/  UISETP.NE.AND UP0, UPT, UR6, 0x14, UPT ;  /* 0x000000140600788c */ /* 0x000fc8000bf05270 */
[----:B------:R-:W-:Y:S02]  /*26d0*/  USEL UR7, URZ, 0x1, UP0 ;  /* 0x00000001ff077887 */ /* 0x000fe40008000000 */
[----:B------:R-:W-:-:S04]  /*26e0*/  USEL UR6, UR6, URZ, UP0 ;  /* 0x000000ff06067287 */ /* 0x000fc80008000000 */
[----:B------:R-:W-:Y:S01]  /*26f0*/  ULEA UR5, UR6, UR4, 0x3 ;  /* 0x0000000406057291 */ /* 0x000fe2000f8e18ff */
[----:B------:R-:W-:-:S04]  /*2700*/  LOP3.LUT R2, R2, UR7, RZ, 0x3c, !PT ;  /* 0x0000000702027c12 */ /* 0x000fc8000f8e3cff */
[----:B-1----:R-:W-:-:S04]  /*2710*/  SHF.L.U32 R3, R2, 0x1f, RZ ;  /* 0x0000001f02037819 */ /* 0x002fc800000006ff */
[----:B------:R-:W1:Y:S02]  /*2720*/  SYNCS.PHASECHK.TRANS64.TRYWAIT P0, [UR5], R3 ;  /* 0x00000003ff0075a7 */ /* 0x000e640008001105 */
[----:B-1----:R-:W-:Y:S05]  /*2730*/  @!P0 BRA `(.L_x_39) ;  /* 0x00000074005c8947 */ /* 0x002fea0003800000 */
.L_x_151:
        /* <DEDUP_REMOVED lines=9> */
.L_x_153:
        /* <DEDUP_REMOVED lines=9> */
.L_x_155:
        /* <DEDUP_REMOVED lines=9> */
.L_x_157:
        /* <DEDUP_REMOVED lines=9> */
.L_x_159:
        /* <DEDUP_REMOVED lines=9> */
.L_x_161:
        /* <DEDUP_REMOVED lines=9> */
.L_x_163:
        /* <DEDUP_REMOVED lines=9> */
.L_x_165:
        /* <DEDUP_REMOVED lines=9> */
.L_x_167:
        /* <DEDUP_REMOVED lines=9> */
.L_x_169:
        /* <DEDUP_REMOVED lines=9> */
.L_x_171:
        /* <DEDUP_REMOVED lines=9> */
.L_x_173:
        /* <DEDUP_REMOVED lines=9> */
.L_x_175:
        /* <DEDUP_REMOVED lines=9> */
.L_x_177:
        /* <DEDUP_REMOVED lines=9> */
.L_x_179:
        /* <DEDUP_REMOVED lines=9> */
.L_x_181:
        /* <DEDUP_REMOVED lines=9> */
.L_x_183:
[----:B------:R-:W-:-:S04]  /*3040*/  UIADD3 UR6, UPT, UPT, UR6, 0x1, URZ ;  /* 0x0000000106067890 */ /* 0x000fc8000fffe0ff */
[----:B------:R-:W-:-:S04]  /*3050*/  UISETP.NE.AND UP0, UPT, UR6, 0x14, UPT ;  /* 0x000000140600788c */ /* 0x000fc8000bf05270 */
[----:B------:R-:W-:Y:S02]  /*3060*/  USEL UR5, URZ, 0x1, UP0 ;  /* 0x00000001ff057887 */ /* 0x000fe40008000000 */
[----:B------:R-:W-:-:S04]  /*3070*/  USEL UR6, UR6, URZ, UP0 ;  /* 0x000000ff06067287 */ /* 0x000fc80008000000 */
[----:B------:R-:W-:Y:S01]  /*3080*/  ULEA UR6, UR6, UR4, 0x3 ;  /* 0x0000000406067291 */ /* 0x000fe2000f8e18ff */
[----:B------:R-:W-:-:S04]  /*3090*/  LOP3.LUT R2, R2, UR5, RZ, 0x3c, !PT ;  /* 0x0000000502027c12 */ /* 0x000fc8000f8e3cff */
[----:B------:R-:W-:Y:S01]  /*30a0*/  SHF.L.U32 R2, R2, 0x1f, RZ ;  /* 0x0000001f02027819 */ /* 0x000fe200000006ff */
[----:B-1--4-:R-:W-:-:S07]  /*30b0*/  IMAD.U32 R0, RZ, RZ, UR6 ;  /* 0x00000006ff007e24 */ /* 0x012fce000f8e00ff */
.L_x_56:
[----:B-1----:R1:W2:Y:S02]  /*30c0*/  SYNCS.PHASECHK.TRANS64.TRYWAIT P0, [R0+URZ], R2 ;  /* 0x00000002000075a7 */ /* 0x0022a400080011ff */
[----:B--2---:R-:W-:Y:S05]  /*30d0*/  @!P0 NANOSLEEP.SYNCS 0x989680 ;  /* 0x009896800000895d */ /* 0x004fea0003900000 */
[----:B------:R-:W2:Y:S02]  /*30e0*/  @!P0 SYNCS.PHASECHK.TRANS64 P0, [R0+URZ], R2 ;  /* 0x00000002000085a7 */ /* 0x000ea400080010ff */
[----:B--2---:R-:W-:Y:S05]  /*30f0*/  @P0 EXIT ;  /* 0x000000000000094d */ /* 0x004fea0003800000 */
[----:B------:R-:W-:Y:S05]  /*3100*/  BRA `(.L_x_56) ;  /* 0xfffffffc00ec7947 */ /* 0x000fea000383ffff */
.L_x_18:
[----:B------:R-:W-:-:S04]  /*3110*/  UISETP.NE.AND UP1, UPT, UR37, URZ, UPT ;  /* 0x000000ff2500728c */ /* 0x000fc8000bf25270 */
[----:B------:R-:W-:-:S09]  /*3120*/  UISETP.NE.OR UP1, UPT, UR8, 0x1, UP1 ;  /* 0x000000010800788c */ /* 0x000fd20008f25670 */
[----:B------:R-:W-:Y:S05]  /*3130*/  BRA.U UP1, `(.L_x_57) ;  /* 0x0000000501487547 */ /* 0x000fea000b800000 */
[----:B------:R-:W-:Y:S01]  /*3140*/  ISETP.NE.AND P2, PT, R2, RZ, PT ;  /* 0x000000ff0200720c */ /* 0x000fe20003f45270 */
[----:B------:R-:W-:Y:S01]  /*3150*/  IMAD.MOV.U32 R12, RZ, RZ, 0x1 ;  /* 0x00000001ff0c7424 */ /* 0x000fe200078e00ff */
[----:B------:R-:W-:Y:S02]  /*3160*/  CS2R R10, SRZ ;  /* 0x00000000000a7805 */ /* 0x000fe4000001ff00 */
[----:B------:R-:W-:Y:S01]  /*3170*/  CS2R R8, SRZ ;  /* 0x0000000000087805 */ /* 0x000fe2000001ff00 */
[----:B------:R-:W-:Y:S01]  /*3180*/  UMOV UR4, 0x400 ;  /* 0x0000040000047882 */ /* 0x000fe20000000000 */
[----:B------:R-:W-:Y:S01]  /*3190*/  UMOV UR6, URZ ;  /* 0x000000ff00067c82 */ /* 0x000fe20008000000 */
[----:B------:R-:W-:-:S12]  /*31a0*/  ULEA UR37, UR37, UR4, 0x18 ;  /* 0x0000000425257291 */ /* 0x000fd8000f8ec0ff */
.L_x_61:
[----:B------:R-:W-:Y:S02]  /*31b0*/  LEA R0, R8, UR37, 0x3 ;  /* 0x0000002508007c11 */ /* 0x000fe4000f8e18ff */
[----:B------:R-:W-:-:S03]  /*31c0*/  SHF.L.U32 R4, R9, 0x1f, RZ ;  /* 0x0000001f09047819 */ /* 0x000fc600000006ff */
[----:B------:R-:W-:Y:S01]  /*31d0*/  VIADD R5, R0, 0x200 ;  /* 0x0000020000057836 */ /* 0x000fe20000000000 */
[----:B------:R-:W1:Y:S02]  /*31e0*/  SYNCS.PHASECHK.TRANS64.TRYWAIT P0, [R0+URZ+0x1f0], R4 ;  /* 0x0001f004000075a7 */ /* 0x000e6400080011ff */
[----:B-1----:R-:W-:Y:S05]  /*31f0*/  @!P0 BRA `(.L_x_58) ;  /* 0x0000007000448947 */ /* 0x002fea0003800000 */
.L_x_184:
[----:B------:R-:W-:Y:S01]  /*3200*/  ULEA UR5, UR6, UR37, 0x3 ;  /* 0x0000002506057291 */ /* 0x000fe2000f8e18ff */
[----:B-1----:R-:W-:Y:S01]  /*3210*/  PRMT R0, RZ, 0x654, R5 ;  /* 0x00000654ff007816 */ /* 0x002fe20000000005 */
[----:B------:R-:W-:Y:S01]  /*3220*/  @!P2 IMAD.MOV.U32 R4, RZ, RZ, 0x10 ;  /* 0x00000010ff04a424 */ /* 0x000fe200078e00ff */
[----:B------:R-:W-:Y:S01]  /*3230*/  SHF.L.U32 R5, R12, 0x1f, RZ ;  /* 0x0000001f0c057819 */ /* 0x000fe200000006ff */
[----:B------:R-:W-:Y:S01]  /*3240*/  UIADD3 UR4, UPT, UPT, UR5, 0x190, URZ ;  /* 0x0000019005047890 */ /* 0x000fe2000fffe0ff */
[----:B------:R1:W-:Y:S05]  /*3250*/  SYNCS.ARRIVE.TRANS64.RED.A1T0 RZ, [R0+URZ], RZ ;  /* 0x000000ff00ff79a7 */ /* 0x0003ea00081004ff */
[----:B------:R-:W-:Y:S01]  /*3260*/  IMAD.U32 R6, RZ, RZ, UR4 ;  /* 0x00000004ff067e24 */ /* 0x000fe2000f8e00ff */
[----:B------:R-:W2:Y:S04]  /*3270*/  SYNCS.PHASECHK.TRANS64.TRYWAIT P0, [UR5+0x1a0], R5 ;  /* 0x0001a005ff0075a7 */ /* 0x000ea80008001105 */
[----:B------:R-:W-:Y:S01]  /*3280*/  PRMT R6, R2, 0x654, R6 ;  /* 0x0000065402067816 */ /* 0x000fe20000000006 */
[----:B-12---:R-:W-:Y:S06]  /*3290*/  @!P0 BRA `(.L_x_59) ;  /* 0x0000007000308947 */ /* 0x006fec0003800000 */
.L_x_186:
[----:B------:R-:W-:Y:S01]  /*32a0*/  ULEA UR4, UR6, UR37, 0x4 ;  /* 0x0000002506047291 */ /* 0x000fe2000f8e20ff */
[----:B------:R-:W-:Y:S01]  /*32b0*/  SEL R3, R6, R3, !P2 ;  /* 0x0000000306037207 */ /* 0x000fe20005000000 */
[----:B------:R-:W-:Y:S01]  /*32c0*/  UIADD3 UR5, UPT, UPT, UR5, 0x190, URZ ;  /* 0x0000019005057890 */ /* 0x000fe2000fffe0ff */
[----:B-1----:R-:W-:Y:S01]  /*32d0*/  LEA R0, R11, UR37, 0x3 ;  /* 0x000000250b007c11 */ /* 0x002fe2000f8e18ff */
[----:B------:R-:W-:Y:S01]  /*32e0*/  UIADD3 UR4, UPT, UPT, UR4, 0x220, URZ ;  /* 0x0000022004047890 */ /* 0x000fe2000fffe0ff */
[----:B------:R1:W-:Y:S01]  /*32f0*/  @!P2 SYNCS.ARRIVE.TRANS64.RED RZ, [R3+URZ], R4 ;  /* 0x0000000403ffa9a7 */ /* 0x0003e200080004ff */
[----:B------:R-:W-:Y:S01]  /*3300*/  UIADD3 UR6, UPT, UPT, UR6, 0x1, URZ ;  /* 0x0000000106067890 */ /* 0x000fe2000fffe0ff */
[----:B------:R-:W-:-:S03]  /*3310*/  VIADD R8, R8, 0x1 ;  /* 0x0000000108087836 */ /* 0x000fc60000000000 */
[----:B------:R-:W-:Y:S02]  /*3320*/  UISETP.NE.AND UP0, UPT, UR6, 0x2, UPT ;  /* 0x000000020600788c */ /* 0x000fe4000bf05270 */
[----:B------:R-:W-:Y:S01]  /*3330*/  ISETP.NE.AND P0, PT, R8, 0x2, PT ;  /* 0x000000020800780c */ /* 0x000fe20003f05270 */
[----:B------:R-:W-:Y:S06]  /*3340*/  UGETNEXTWORKID.BROADCAST [UR4], [UR5] ;  /* 0x00000000040073ca */ /* 0x000fec0008000100 */
[----:B------:R-:W-:Y:S02]  /*3350*/  USEL UR4, URZ, 0x1, UP0 ;  /* 0x00000001ff047887 */ /* 0x000fe40008000000 */
[----:B------:R-:W-:-:S04]  /*3360*/  USEL UR6, UR6, URZ, UP0 ;  /* 0x000000ff06067287 */ /* 0x000fc80008000000 */
[----:B------:R-:W-:Y:S02]  /*3370*/  LOP3.LUT R12, R12, UR4, RZ, 0x3c, !PT ;  /* 0x000000040c0c7c12 */ /* 0x000fe4000f8e3cff */
[----:B-1----:R-:W-:-:S04]  /*3380*/  SHF.L.U32 R4, R10, 0x1f, RZ ;  /* 0x0000001f0a047819 */ /* 0x002fc800000006ff */
[----:B------:R-:W1:Y:S02]  /*3390*/  SYNCS.PHASECHK.TRANS64.TRYWAIT P1, [R0+URZ+0x190], R4 ;  /* 0x00019004000075a7 */ /* 0x000e6400080211ff */
[----:B-1----:R-:W-:Y:S05]  /*33a0*/  @!P1 BRA `(.L_x_60) ;  /* 0x0000007000049947 */ /* 0x002fea0003800000 */
.L_x_187:
[C---:B-1----:R-:W-:Y:S01]  /*33b0*/  LEA R4, R11.reuse, UR37, 0x4 ;  /* 0x000000250b047c11 */ /* 0x042fe2000f8e20ff */
[----:B------:R-:W-:Y:S01]  /*33c0*/  VIADD R0, R0, 0x1a0 ;  /* 0x000001a000007836 */ /* 0x000fe20000000000 */
[----:B------:R-:W-:Y:S01]  /*33d0*/  SEL R8, R8, RZ, P0 ;  /* 0x000000ff08087207 */ /* 0x000fe20000000000 */
[----:B------:R-:W-:-:S03]  /*33e0*/  VIADD R11, R11, 0x1 ;  /* 0x000000010b0b7836 */ /* 0x000fc60000000000 */
[----:B------:R-:W1:Y:S01]  /*33f0*/  LDS.128 R4, [R4+0x220] ;  /* 0x0002200004047984 */ /* 0x000e620000000c00 */
[----:B------:R-:W-:Y:S02]  /*3400*/  PRMT R0, RZ, 0x654, R0 ;  /* 0x00000654ff007816 */ /* 0x000fe40000000000 */
[C---:B------:R-:W-:Y:S01]  /*3410*/  ISETP.NE.AND P1, PT, R11.reuse, 0x2, PT ;  /* 0x000000020b00780c */ /* 0x040fe20003f25270 */
[----:B------:R-:W-:Y:S01]  /*3420*/  @!PT LDS RZ, [RZ] ;  /* 0x00000000fffff984 */ /* 0x000fe20000000800 */
[----:B------:R-:W-:Y:S01]  /*3430*/  @!PT LDS RZ, [RZ] ;  /* 0x00000000fffff984 */ /* 0x000fe20000000800 */
[----:B------:R-:W-:Y:S01]  /*3440*/  @!PT LDS RZ, [RZ] ;  /* 0x00000000fffff984 */ /* 0x000fe20000000800 */
[----:B------:R-:W-:Y:S01]  /*3450*/  @!PT LDS RZ, [RZ] ;  /* 0x00000000fffff984 */ /* 0x000fe20000000800 */
[----:B------:R2:W-:Y:S06]  /*3460*/  MEMBAR.ALL.CTA ;  /* 0x0000000000007992 */ /* 0x0005ec0000008000 */
[----:B--2---:R-:W2:Y:S01]  /*3470*/  FENCE.VIEW.ASYNC.S ;  /* 0x00000000000073c6 */ /* 0x004ea20000000000 */
[----:B------:R-:W-:Y:S01]  /*3480*/  SEL R11, R11, RZ, P1 ;  /* 0x000000ff0b0b7207 */ /* 0x000fe20000800000 */
[----:B--2---:R2:W-:Y:S01]  /*3490*/  SYNCS.ARRIVE.TRANS64.RED.A1T0 RZ, [R0+URZ], RZ ;  /* 0x000000ff00ff79a7 */ /* 0x0045e200081004ff */
[----:B-1----:R-:W-:-:S02]  /*34a0*/  LOP3.LUT P3, RZ, R6, 0x1, RZ, 0xc0, !PT ;  /* 0x0000000106ff7812 */ /* 0x002fc4000786c0ff */
[----:B------:R-:W-:-:S04]  /*34b0*/  SEL R4, RZ, 0x1, P1 ;  /* 0x00000001ff047807 */ /* 0x000fc80000800000 */
[----:B------:R-:W-:Y:S02]  /*34c0*/  LOP3.LUT R10, R10, R4, RZ, 0x3c, !PT ;  /* 0x000000040a0a7212 */ /* 0x000fe400078e3cff */
[----:B--2---:R-:W-:-:S04]  /*34d0*/  SEL R0, RZ, 0x1, P0 ;  /* 0x00000001ff007807 */ /* 0x004fc80000000000 */
[----:B------:R-:W-:Y:S01]  /*34e0*/  LOP3.LUT R9, R9, R0, RZ, 0x3c, !PT ;  /* 0x0000000009097212 */ /* 0x000fe200078e3cff */
[----:B------:R-:W-:Y:S06]  /*34f0*/  @P3 BRA `(.L_x_61) ;  /* 0xfffffffc002c3947 */ /* 0x000fec000383ffff */
[----:B------:R-:W-:Y:S01]  /*3500*/  ULEA UR5, UR6, UR37, 0x3 ;  /* 0x0000002506057291 */ /* 0x000fe2000f8e18ff */
[----:B------:R-:W-:-:S08]  /*3510*/  SHF.L.U32 R2, R12, 0x1f, RZ ;  /* 0x0000001f0c027819 */ /* 0x000fd000000006ff */
[----:B------:R-:W1:Y:S02]  /*3520*/  SYNCS.PHASECHK.TRANS64 P0, [UR5+0x1a0], R2 ;  /* 0x0001a002ff0075a7 */ /* 0x000e640008001005 */
[----:B-1----:R-:W-:Y:S05]  /*3530*/  @P0 BRA `(.L_x_62) ;  /* 0x0000000000080947 */ /* 0x002fea0003800000 */
[----:B------:R-:W1:Y:S02]  /*3540*/  SYNCS.PHASECHK.TRANS64.TRYWAIT P0, [UR5+0x1a0], R2 ;  /* 0x0001a002ff0075a7 */ /* 0x000e640008001105 */
[----:B-1----:R-:W-:Y:S05]  /*3550*/  @!P0 BRA `(.L_x_63) ;  /* 0x0000006c00ac8947 */ /* 0x002fea0003800000 */
.L_x_62:
[----:B------:R-:W-:-:S04]  /*3560*/  UIADD3 UR4, UPT, UPT, UR6, 0x1, URZ ;  /* 0x0000000106047890 */ /* 0x000fc8000fffe0ff */
[----:B------:R-:W-:-:S04]  /*3570*/  UISETP.NE.AND UP0, UPT, UR4, 0x2, UPT ;  /* 0x000000020400788c */ /* 0x000fc8000bf05270 */
[----:B------:R-:W-:Y:S02]  /*3580*/  USEL UR7, URZ, 0x1, UP0 ;  /* 0x00000001ff077887 */ /* 0x000fe40008000000 */
[----:B------:R-:W-:-:S04]  /*3590*/  USEL UR4, UR4, URZ, UP0 ;  /* 0x000000ff04047287 */ /* 0x000fc80008000000 */
[----:B------:R-:W-:Y:S01]  /*35a0*/  ULEA UR4, UR4, UR37, 0x3 ;  /* 0x0000002504047291 */ /* 0x000fe2000f8e18ff */
[----:B-1----:R-:W-:-:S04]  /*35b0*/  LOP3.LUT R2, R12, UR7, RZ, 0x3c, !PT ;  /* 0x000000070c027c12 */ /* 0x002fc8000f8e3cff */
[----:B------:R-:W-:-:S04]  /*35c0*/  SHF.L.U32 R0, R2, 0x1f, RZ ;  /* 0x0000001f02007819 */ /* 0x000fc800000006ff */
[----:B------:R-:W1:Y:S02]  /*35d0*/  SYNCS.PHASECHK.TRANS64 P0, [UR4+0x1a0], R0 ;  /* 0x0001a000ff0075a7 */ /* 0x000e640008001004 */
[----:B-1----:R-:W-:Y:S05]  /*35e0*/  @P0 EXIT ;  /* 0x000000000000094d */ /* 0x002fea0003800000 */
[----:B------:R-:W-:Y:S02]  /*35f0*/  SHF.L.U32 R2, R2, 0x1f, RZ ;  /* 0x0000001f02027819 */ /* 0x000fe400000006ff */
[----:B------:R-:W-:-:S07]  /*3600*/  MOV R0, UR4 ;  /* 0x0000000400007c02 */ /* 0x000fce0008000f00 */
.L_x_64:
[----:B-1----:R1:W2:Y:S02]  /*3610*/  SYNCS.PHASECHK.TRANS64.TRYWAIT P0, [R0+URZ+0x1a0], R2 ;  /* 0x0001a002000075a7 */ /* 0x0022a400080011ff */
[----:B--2---:R-:W-:Y:S05]  /*3620*/  @!P0 NANOSLEEP.SYNCS 0x989680 ;  /* 0x009896800000895d */ /* 0x004fea0003900000 */
[----:B------:R-:W2:Y:S02]  /*3630*/  @!P0 SYNCS.PHASECHK.TRANS64 P0, [R0+URZ+0x1a0], R2 ;  /* 0x0001a002000085a7 */ /* 0x000ea400080010ff */
[----:B--2---:R-:W-:Y:S05]  /*3640*/  @P0 EXIT ;  /* 0x000000000000094d */ /* 0x004fea0003800000 */
[----:B------:R-:W-:Y:S05]  /*3650*/  BRA `(.L_x_64) ;  /* 0xfffffffc00ec7947 */ /* 0x000fea000383ffff */
.L_x_57:
[----:B------:R-:W-:-:S09]  /*3660*/  UISETP.NE.AND UP1, UPT, UR8, URZ, UPT ;  /* 0x000000ff0800728c */ /* 0x000fd2000bf25270 */
[----:B------:R-:W-:Y:S05]  /*3670*/  BRA.U UP1, `(.L_x_65) ;  /* 0x0000000d01787547 */ /* 0x000fea000b800000 */
[----:B------:R-:W-:Y:S01]  /*3680*/  UMOV UR4, 0x40 ;  /* 0x0000004000047882 */ /* 0x000fe20000000000 */
[----:B------:R-:W-:Y:S01]  /*3690*/  NOP ;  /* 0x0000000000007918 */ /* 0x000fe20000000000 */
[----:B------:R-:W-:Y:S01]  /*36a0*/  ULEA UR4, UR37, UR4, 0x18 ;  /* 0x0000000425047291 */ /* 0x000fe2000f8ec0ff */
[----:B------:R-:W-:Y:S02]  /*36b0*/  UMOV UR5, 0x400 ;  /* 0x0000040000057882 */ /* 0x000fe40000000000 */
[----:B------:R-:W-:-:S06]  /*36c0*/  ULEA UR37, UR37, UR5, 0x18 ;  /* 0x0000000525257291 */ /* 0x000fcc000f8ec0ff */
[----:B------:R-:W1:Y:S02]  /*36d0*/  LDS.U8 R0, [UR4+0x1c] ;  /* 0x00001c04ff007984 */ /* 0x000e640008000000 */
[----:B-1----:R-:W-:-:S13]  /*36e0*/  ISETP.NE.AND P0, PT, R0, RZ, PT ;  /* 0x000000ff0000720c */ /* 0x002fda0003f05270 */
[----:B------:R-:W-:Y:S05]  /*36f0*/  @P0 BRA `(.L_x_66) ;  /* 0x0000000000580947 */ /* 0x000fea0003800000 */
[----:B------:R-:W-:-:S13]  /*3700*/  ELECT P0, URZ, PT ;  /* 0x0000000000ff782f */ /* 0x000fda0003800000 */
[----:B------:R-:W-:Y:S05]  /*3710*/  @!P0 BRA `(.L_x_67) ;  /* 0x0000000000608947 */ /* 0x000fea0003800000 */
[----:B------:R-:W-:Y:S01]  /*3720*/  UMOV UR5, 0x10 ;  /* 0x0000001000057882 */ /* 0x000fe20000000000 */
[----:B------:R-:W-:Y:S01]  /*3730*/  HFMA2 R0, -RZ, RZ, 0, 5.9604644775390625e-08 ;  /* 0x00000001ff007431 */ /* 0x000fe200000001ff */
[----:B------:R-:W-:-:S03]  /*3740*/  MOV R2, 0xffff ;  /* 0x0000ffff00027802 */ /* 0x000fc60000000f00 */
[----:B------:R-:W-:Y:S04]  /*3750*/  DEPBAR.LE SB1, 0x36 ;  /* 0x00009d800000791a */ /* 0x000fe80000000000 */
[----:B------:R-:W1:Y:S02]  /*3760*/  UTCATOMSWS.FIND_AND_SET.ALIGN UP0, UR5, UR5 ;  /* 0x00000005000575e3 */ /* 0x000e640008000800 */
[----:B-1----:R-:W-:Y:S01]  /*3770*/  MOV R3, UR5 ;  /* 0x0000000500037c02 */ /* 0x002fe20008000f00 */
[----:B------:R-:W-:Y:S06]  /*3780*/  BRA.U UP0, `(.L_x_68) ;  /* 0x0000000100187547 */ /* 0x000fec000b800000 */
.L_x_69:
[----:B------:R-:W-:Y:S05]  /*3790*/  NANOSLEEP 0x64 ;  /* 0x000000640000795d */ /* 0x000fea0003800000 */
[----:B------:R-:W-:-:S05]  /*37a0*/  UMOV UR5, 0x10 ;  /* 0x0000001000057882 */ /* 0x000fca0000000000 */
[----:B------:R-:W-:Y:S04]  /*37b0*/  DEPBAR.LE SB1, 0x36 ;  /* 0x00009d800000791a */ /* 0x000fe80000000000 */
[----:B------:R-:W1:Y:S02]  /*37c0*/  UTCATOMSWS.FIND_AND_SET.ALIGN UP0, UR5, UR5 ;  /* 0x00000005000575e3 */ /* 0x000e640008000800 */
[----:B-1----:R-:W-:Y:S01]  /*37d0*/  MOV R3, UR5 ;  /* 0x0000000500037c02 */ /* 0x002fe20008000f00 */
[----:B------:R-:W-:Y:S05]  /*37e0*/  BRA.U !UP0, `(.L_x_69) ;  /* 0xfffffffd08e87547 */ /* 0x000fea000b83ffff */
.L_x_68:
[-C--:B------:R-:W-:Y:S02]  /*37f0*/  SHF.L.U32 R2, R2, R3.reuse, RZ ;  /* 0x0000000302027219 */ /* 0x080fe400000006ff */
[----:B------:R-:W-:Y:S01]  /*3800*/  SHF.L.U32 R0, R0, R3, RZ ;  /* 0x0000000300007219 */ /* 0x000fe200000006ff */
[----:B------:R-:W-:Y:S02]  /*3810*/  IMAD.SHL.U32 R3, R3, 0x20, RZ ;  /* 0x0000002003037824 */ /* 0x000fe400078e00ff */
[----:B------:R1:W-:Y:S04]  /*3820*/  ATOMS.OR RZ, [UR4+0x14], R2 ;  /* 0x00001402ffff798c */ /* 0x0003e8000b000004 */
[----:B------:R1:W-:Y:S04]  /*3830*/  ATOMS.OR RZ, [UR4+0x18], R0 ;  /* 0x00001800ffff798c */ /* 0x0003e8000b000004 */
[----:B------:R1:W-:Y:S01]  /*3840*/  STS [UR37+0x240], R3 ;  /* 0x00024003ff007988 */ /* 0x0003e20008000825 */
[----:B------:R-:W-:Y:S05]  /*3850*/  BRA `(.L_x_67) ;  /* 0x0000000000107947 */ /* 0x000fea0003800000 */
.L_x_66:
[----:B------:R-:W-:Y:S02]  /*3860*/  MOV R0, 0xffffffff ;  /* 0xffffffff00007802 */ /* 0x000fe40000000f00 */
[----:B------:R-:W-:-:S03]  /*3870*/  MOV R2, 0x38a0 ;  /* 0x000038a000027802 */ /* 0x000fc60000000f00 */
[----:B------:R1:W-:Y:S04]  /*3880*/  STS [UR37+0x240], R0 ;  /* 0x00024000ff007988 */ /* 0x0003e80008000825 */
[----:B-1-3-5:R-:W-:Y:S05]  /*3890*/  CALL.REL.NOINC `($__internal_1_$__cuda_sm10x_tcgen05_guardrail_trap_phase_invalid_during_alloc) ;  /* 0x0000007000f07944 */ /* 0x02afea0003c00000 */
.L_x_67:
[----:B------:R-:W-:Y:S05]  /*38a0*/  WARPSYNC.ALL ;  /* 0x0000000000007948 */ /* 0x000fea0003800000 */
[----:B------:R-:W2:Y:S01]  /*38b0*/  S2UR UR6, SR_CgaCtaId ;  /* 0x00000000000679c3 */ /* 0x000ea20000008800 */
[----:B------:R-:W-:Y:S01]  /*38c0*/  UMOV UR4, 0x400 ;  /* 0x0000040000047882 */ /* 0x000fe20000000000 */
[----:B------:R-:W-:-:S06]  /*38d0*/  NOP ;  /* 0x0000000000007918 */ /* 0x000fcc0000000000 */
[----:B------:R-:W-:Y:S06]  /*38e0*/  BAR.ARV 0x6, 0xa0 ;  /* 0x0182800000007b1d */ /* 0x000fec0000002000 */
[----:B------:R-:W4:Y:S01]  /*38f0*/  LDCU UR7, c[0x0][0x38c] ;  /* 0x00007180ff0777ac */ /* 0x000f220008000800 */
[----:B------:R-:W-:Y:S01]  /*3900*/  IMAD.MOV.U32 R11, RZ, RZ, 0x1 ;  /* 0x00000001ff0b7424 */ /* 0x000fe200078e00ff */
[----:B------:R-:W-:Y:S01]  /*3910*/  CS2R R8, SRZ ;  /* 0x0000000000087805 */ /* 0x000fe2000001ff00 */
[----:B------:R-:W-:Y:S01]  /*3920*/  IMAD.MOV.U32 R10, RZ, RZ, RZ ;  /* 0x000000ffff0a7224 */ /* 0x000fe200078e00ff */
[----:B------:R-:W-:Y:S01]  /*3930*/  UMOV UR18, URZ ;  /* 0x000000ff00127c82 */ /* 0x000fe20008000000 */
[----:B------:R-:W-:Y:S01]  /*3940*/  UMOV UR17, URZ ;  /* 0x000000ff00117c82 */ /* 0x000fe20008000000 */
[----:B------:R-:W-:Y:S01]  /*3950*/  UMOV UR20, 0x0 ;  /* 0x0000000000147882 */ /* 0x000fe20000000000 */
[----:B------:R-:W-:Y:S01]  /*3960*/  UMOV UR21, 0x4410490 ;  /* 0x0441049000157882 */ /* 0x000fe20000000000 */
[----:B--2---:R-:W-:Y:S01]  /*3970*/  ULEA UR6, UR6, UR4, 0x18 ;  /* 0x0000000406067291 */ /* 0x004fe2000f8ec0ff */
[----:B------:R-:W2:Y:S03]  /*3980*/  LDCU UR4, c[0x0][0x38c] ;  /* 0x00007180ff0477ac */ /* 0x000ea60008000800 */
[----:B------:R-:W-:-:S02]  /*3990*/  UIADD3 UR11, UPT, UPT, UR6, 0x6600, URZ ;  /* 0x00006600060b7890 */ /* 0x000fc4000fffe0ff */
[----:B----4-:R-:W-:-:S03]  /*39a0*/  UIADD3 UR7, UPT, UPT, UR7, 0x1f, URZ ;  /* 0x0000001f07077890 */ /* 0x010fc6000fffe0ff */
[----:B-1----:R-:W1:Y:S01]  /*39b0*/  LDS R0, [UR6+0x240] ;  /* 0x00024006ff007984 */ /* 0x002e620008000800 */
[----:B------:R-:W-:Y:S02]  /*39c0*/  UIADD3 UR12, UPT, UPT, UR6, 0x10600, URZ ;  /* 0x00010600060c7890 */ /* 0x000fe4000fffe0ff */
[----:B------:R-:W-:Y:S02]  /*39d0*/  USHF.R.S32.HI UR5, URZ, 0x1f, UR7 ;  /* 0x0000001fff057899 */ /* 0x000fe40008011407 */
[----:B------:R-:W-:Y:S02]  /*39e0*/  USHF.R.U32.HI UR11, URZ, 0x4, UR11 ;  /* 0x00000004ff0b7899 */ /* 0x000fe4000801160b */
[----:B------:R-:W-:Y:S02]  /*39f0*/  ULEA.HI UR5, UR5, UR7, URZ, 0x5 ;  /* 0x0000000705057291 */ /* 0x000fe4000f8f28ff */
[----:B------:R-:W-:Y:S02]  /*3a00*/  USHF.R.U32.HI UR12, URZ, 0x4, UR12 ;  /* 0x00000004ff0c7899 */ /* 0x000fe4000801160c */
[----:B------:R-:W-:-:S02]  /*3a10*/  USHF.R.S32.HI UR5, URZ, 0x5, UR5 ;  /* 0x00000005ff057899 */ /* 0x000fc40008011405 */
[----:B------:R-:W-:Y:S02]  /*3a20*/  ULOP3.LUT UR11, UR11, 0x3fff, URZ, 0xc0, !UPT ;  /* 0x00003fff0b0b7892 */ /* 0x000fe4000f8ec0ff */
[----:B------:R-:W-:Y:S02]  /*3a30*/  UISETP.LT.AND UP0, UPT, UR5, 0x1, UPT ;  /* 0x000000010500788c */ /* 0x000fe4000bf01270 */
[----:B------:R-:W-:Y:S02]  /*3a40*/  ULOP3.LUT UR12, UR12, 0x3fff, URZ, 0xc0, !UPT ;  /* 0x00003fff0c0c7892 */ /* 0x000fe4000f8ec0ff */
[----:B------:R-:W-:Y:S02]  /*3a50*/  USEL UR10, UR5, 0x1, !UP0 ;  /* 0x00000001050a7887 */ /* 0x000fe4000c000000 */
[----:B------:R-:W-:Y:S02]  /*3a60*/  ULOP3.LUT UR11, UR11, 0x10000, URZ, 0xfc, !UPT ;  /* 0x000100000b0b7892 */ /* 0x000fe4000f8efcff */
[----:B------:R-:W-:-:S02]  /*3a70*/  ULOP3.LUT UR12, UR12, 0x1000000, URZ, 0xfc, !UPT ;  /* 0x010000000c0c7892 */ /* 0x000fc4000f8efcff */
[----:B------:R-:W-:Y:S02]  /*3a80*/  UIADD3 UR10, UPT, UPT, -UR10, URZ, URZ ;  /* 0x000000ff0a0a7290 */ /* 0x000fe4000fffe1ff */
[----:B--2---:R-:W-:Y:S01]  /*3a90*/  UISETP.GE.AND UP3, UPT, UR4, 0x1, UPT ;  /* 0x000000010400788c */ /* 0x004fe2000bf66270 */
[----:B-1----:R-:W-:-:S15]  /*3aa0*/  R2UR UR19, R0 ;  /* 0x00000000001372ca */ /* 0x002fde00000e0000 */
.L_x_76:
[----:B------:R-:W-:Y:S02]  /*3ab0*/  LEA R0, R10, UR6, 0x3 ;  /* 0x000000060a007c11 */ /* 0x000fe4000f8e18ff */
[----:B------:R-:W-:Y:S02]  /*3ac0*/  SHF.L.U32 R2, R9, 0x1f, RZ ;  /* 0x0000001f09027819 */ /* 0x000fe400000006ff */
[----:B------:R-:W-:Y:S01]  /*3ad0*/  PLOP3.LUT P0, PT, PT, PT, UP3, 0x80, 0x8 ;  /* 0x000000000008781c */ /* 0x000fe20003f0f038 */
[----:B------:R-:W-:Y:S01]  /*3ae0*/  VIADD R3, R0, 0x1a0 ;  /* 0x000001a000037836 */ /* 0x000fe20000000000 */
[----:B-1----:R-:W1:Y:S02]  /*3af0*/  SYNCS.PHASECHK.TRANS64.TRYWAIT P1, [R0+URZ+0x190], R2 ;  /* 0x00019002000075a7 */ /* 0x002e6400080211ff */
[----:B-1--4-:R-:W-:Y:S09]  /*3b00*/  @!P1 BRA `(.L_x_70) ;  /* 0x0000006800589947 */ /* 0x012ff20003800000 */
.L_x_189:
[----:B------:R-:W-:Y:S01]  /*3b10*/  LEA R4, R10, UR6, 0x4 ;  /* 0x000000060a047c11 */ /* 0x000fe2000f8e20ff */
[----:B------:R-:W-:Y:S01]  /*3b20*/  @UP3 ULEA UR4, UR17, UR6, 0x3 ;  /* 0x0000000611043291 */ /* 0x000fe2000f8e18ff */
[----:B------:R-:W-:Y:S01]  /*3b30*/  PLOP3.LUT P2, PT, PT, PT, PT, 0x80, 0x8 ;  /* 0x000000000008781c */ /* 0x000fe20003f4f070 */
[----:B------:R-:W-:Y:S01]  /*3b40*/  ULEA UR9, UR18, UR6, 0x3 ;  /* 0x0000000612097291 */ /* 0x000fe2000f8e18ff */
[----:B------:R-:W-:Y:S02]  /*3b50*/  PRMT R3, RZ, 0x654, R3 ;  /* 0x00000654ff037816 */ /* 0x000fe40000000003 */
[----:B------:R-:W2:Y:S01]  /*3b60*/  LDS.128 R4, [R4+0x220] ;  /* 0x0002200004047984 */ /* 0x000ea20000000c00 */
[----:B-1----:R-:W-:Y:S02]  /*3b70*/  @P0 SHF.L.U32 R2, R8, 0x1f, RZ ;  /* 0x0000001f08020819 */ /* 0x002fe400000006ff */
[----:B------:R-:W-:Y:S01]  /*3b80*/  SHF.L.U32 R0, R11, 0x1f, RZ ;  /* 0x0000001f0b007819 */ /* 0x000fe200000006ff */
[----:B------:R-:W-:Y:S01]  /*3b90*/  @!PT LDS RZ, [RZ] ;  /* 0x00000000fffff984 */ /* 0x000fe20000000800 */
[----:B------:R-:W-:Y:S01]  /*3ba0*/  @!PT LDS RZ, [RZ] ;  /* 0x00000000fffff984 */ /* 0x000fe20000000800 */
[----:B------:R-:W-:Y:S01]  /*3bb0*/  @!PT LDS RZ, [RZ] ;  /* 0x00000000fffff984 */ /* 0x000fe20000000800 */
[----:B------:R-:W-:Y:S01]  /*3bc0*/  @!PT LDS RZ, [RZ] ;  /* 0x00000000fffff984 */ /* 0x000fe20000000800 */
[----:B------:R1:W-:Y:S06]  /*3bd0*/  MEMBAR.ALL.CTA ;  /* 0x0000000000007992 */ /* 0x0003ec0000008000 */
[----:B-1----:R-:W1:Y:S02]  /*3be0*/  FENCE.VIEW.ASYNC.S ;  /* 0x00000000000073c6 */ /* 0x002e640000000000 */
[----:B-1----:R1:W-:Y:S01]  /*3bf0*/  SYNCS.ARRIVE.TRANS64.RED.A1T0 RZ, [R3+URZ], RZ ;  /* 0x000000ff03ff79a7 */ /* 0x0023e200081004ff */
[----:B------:R1:W4:Y:S01]  /*3c00*/  @P0 SYNCS.PHASECHK.TRANS64.TRYWAIT P2, [UR4], R2 ;  /* 0x00000002ff0005a7 */ /* 0x0003220008041104 */
[----:B--2---:R-:W-:Y:S01]  /*3c10*/  LOP3.LUT P1, RZ, R6, 0x1, RZ, 0xc0, !PT ;  /* 0x0000000106ff7812 */ /* 0x004fe2000782c0ff */
[----:B------:R-:W2:Y:S02]  /*3c20*/  SYNCS.PHASECHK.TRANS64.TRYWAIT P0, [UR9+0x1d0], R0 ;  /* 0x0001d000ff0075a7 */ /* 0x000ea40008001109 */
[----:B-12-4-:R-:W-:Y:S10]  /*3c30*/  @!P0 BRA `(.L_x_71) ;  /* 0x0000006800208947 */ /* 0x016ff40003800000 */
.L_x_191:
[----:B------:R-:W-:Y:S01]  /*3c40*/  IADD3 R10, PT, PT, R10, 0x1, RZ ;  /* 0x000000010a0a7810 */ /* 0x000fe20007ffe0ff */
[----:B------:R-:W-:Y:S06]  /*3c50*/  BRA.U !UP3, `(.L_x_72) ;  /* 0x000000010ba07547 */ /* 0x000fec000b800000 */
[----:B------:R-:W-:Y:S02]  /*3c60*/  ULEA.HI UR8, UR18, UR18, URZ, 0x1 ;  /* 0x0000001212087291 */ /* 0x000fe4000f8f08ff */
[----:B------:R-:W-:Y:S02]  /*3c70*/  UPLOP3.LUT UP4, UPT, UPT, UPT, UPT, 0x40, 0x4 ;  /* 0x000000000004789c */ /* 0x000fe40003f8e870 */
[----:B------:R-:W-:Y:S02]  /*3c80*/  USHF.L.U32 UR4, UR8, 0x7, URZ ;  /* 0x0000000708047899 */ /* 0x000fe400080006ff */
[----:B------:R-:W-:Y:S02]  /*3c90*/  ULOP3.LUT UR8, UR8, 0xffe, URZ, 0xc0, !UPT ;  /* 0x00000ffe08087892 */ /* 0x000fe4000f8ec0ff */
[----:B------:R-:W-:Y:S02]  /*3ca0*/  ULOP3.LUT UR4, UR4, 0xffffff00, URZ, 0xc0, !UPT ;  /* 0xffffff0004047892 */ /* 0x000fe4000f8ec0ff */
[----:B------:R-:W-:-:S02]  /*3cb0*/  UIADD3 UR8, UPT, UPT, -UR8, UR18, URZ ;  /* 0x0000001208087290 */ /* 0x000fc4000fffe1ff */
[----:B------:R-:W-:Y:S01]  /*3cc0*/  UIADD3 UR4, UPT, UPT, UR19, UR4, URZ ;  /* 0x0000000413047290 */ /* 0x000fe2000fffe0ff */
[----:B------:R-:W-:Y:S01]  /*3cd0*/  UMOV UR16, UR10 ;  /* 0x0000000a00107c82 */ /* 0x000fe20008000000 */
[----:B------:R-:W-:Y:S02]  /*3ce0*/  UMOV UR15, UR5 ;  /* 0x00000005000f7c82 */ /* 0x000fe40008000000 */
[----:B------:R-:W-:Y:S01]  /*3cf0*/  ULEA UR8, UR8, UR4, 0x14 ;  /* 0x0000000408087291 */ /* 0x000fe2000f8ea0ff */
[----:B------:R-:W-:-:S11]  /*3d00*/  UMOV UR14, UR17 ;  /* 0x00000011000e7c82 */ /* 0x000fd60008000000 */
.L_x_75:
[----:B------:R-:W-:Y:S02]  /*3d10*/  UIADD3 UR16, UPT, UPT, UR16, 0x1, URZ ;  /* 0x0000000110107890 */ /* 0x000fe4000fffe0ff */
[----:B--2---:R-:W-:Y:S02]  /*3d20*/  ULEA UR7, UR14, UR6, 0x3 ;  /* 0x000000060e077291 */ /* 0x004fe4000f8e18ff */
[----:B------:R-:W-:Y:S01]  /*3d30*/  UISETP.NE.AND UP0, UPT, UR16, URZ, UPT ;  /* 0x000000ff1000728c */ /* 0x000fe2000bf05270 */
[----:B----4-:R-:W-:Y:S10]  /*3d40*/  @P2 BRA `(.L_x_73) ;  /* 0x00000000000c2947 */ /* 0x010ff40003800000 */
[----:B-1----:R-:W-:Y:S04]  /*3d50*/  SHF.L.U32 R2, R8, 0x1f, RZ ;  /* 0x0000001f08027819 */ /* 0x002fe800000006ff */
[----:B------:R-:W1:Y:S02]  /*3d60*/  SYNCS.PHASECHK.TRANS64.TRYWAIT P0, [UR7], R2 ;  /* 0x00000002ff0075a7 */ /* 0x000e640008001107 */
[----:B-1----:R-:W-:Y:S05]  /*3d70*/  @!P0 BRA `(.L_x_74) ;  /* 0x0000006400e88947 */ /* 0x002fea0003800000 */
.L_x_73:
[----:B------:R-:W-:Y:S01]  /*3d80*/  UISETP.NE.AND UP1, UPT, UR15, 0x1, UPT ;  /* 0x000000010f00788c */ /* 0x000fe2000bf25270 */
[----:B------:R-:W-:Y:S01]  /*3d90*/  PLOP3.LUT P2, PT, PT, PT, PT, 0x80, 0x8 ;  /* 0x000000000008781c */ /* 0x000fe20003f4f070 */
[----:B------:R-:W-:Y:S02]  /*3da0*/  UIADD3 UR17, UPT, UPT, UR14, 0x1, URZ ;  /* 0x000000010e117890 */ /* 0x000fe4000fffe0ff */
[----:B------:R-:W-:Y:S02]  /*3db0*/  ULEA UR22, UR14, UR12, 0x9 ;  /* 0x0000000c0e167291 */ /* 0x000fe4000f8e48ff */
[----:B------:R-:W-:Y:S01]  /*3dc0*/  UISETP.NE.AND UP2, UPT, UR17, 0x14, UPT ;  /* 0x000000141100788c */ /* 0x000fe2000bf45270 */
[----:B------:R-:W-:Y:S01]  /*3dd0*/  PLOP3.LUT P0, PT, PT, PT, UP1, 0x80, 0x8 ;  /* 0x000000000008781c */ /* 0x000fe20003f0f018 */
[----:B------:R-:W-:Y:S02]  /*3de0*/  ULEA UR24, UR14, UR11, 0x7 ;  /* 0x0000000b0e187291 */ /* 0x000fe4000f8e38ff */
[----:B------:R-:W-:Y:S02]  /*3df0*/  USEL UR13, URZ, 0x1, UP2 ;  /* 0x00000001ff0d7887 */ /* 0x000fe40009000000 */
[----:B------:R-:W-:Y:S02]  /*3e00*/  USEL UR17, UR17, URZ, UP2 ;  /* 0x000000ff11117287 */ /* 0x000fe40009000000 */
[----:B------:R-:W-:Y:S02]  /*3e10*/  UIADD3 UR7, UPT, UPT, UR7, 0xa0, URZ ;  /* 0x000000a007077890 */ /* 0x000fe4000fffe0ff */
[----:B------:R-:W-:Y:S01]  /*3e20*/  @UP1 ULEA UR4, UR17, UR6, 0x3 ;  /* 0x0000000611041291 */ /* 0x000fe2000f8e18ff */
[----:B------:R-:W-:Y:S01]  /*3e30*/  LOP3.LUT R8, R8, UR13, RZ, 0x3c, !PT ;  /* 0x0000000d08087c12 */ /* 0x000fe2000f8e3cff */
[----:B------:R-:W-:Y:S01]  /*3e40*/  UMOV UR23, 0x40004040 ;  /* 0x4000404000177882 */ /* 0x000fe20000000000 */
[----:B------:R-:W-:Y:S01]  /*3e50*/  UMOV UR25, 0xc0004010 ;  /* 0xc000401000197882 */ /* 0x000fe20000000000 */
[----:B------:R-:W-:Y:S01]  /*3e60*/  UIADD3 UR15, UPT, UPT, UR15, -0x1, URZ ;  /* 0xffffffff0f0f7890 */ /* 0x000fe2000fffe0ff */
[----:B-1----:R-:W-:Y:S01]  /*3e70*/  @P0 SHF.L.U32 R0, R8, 0x1f, RZ ;  /* 0x0000001f08000819 */ /* 0x002fe200000006ff */
[----:B------:R-:W-:Y:S03]  /*3e80*/  UMOV UR14, UR17 ;  /* 0x00000011000e7c82 */ /* 0x000fe60008000000 */
[----:B------:R2:W4:Y:S01]  /*3e90*/  @P0 SYNCS.PHASECHK.TRANS64.TRYWAIT P2, [UR4], R0 ;  /* 0x00000000ff0005a7 */ /* 0x0005220008041104 */
[----:B------:R2:W-:Y:S01]  /*3ea0*/  UTCQMMA gdesc[UR24], gdesc[UR22], tmem[UR8], tmem[UR20], idesc[UR21], UP4 ;  /* 0x00ff1416180075ea */ /* 0x0005e2000a000308 */
[----:B------:R-:W-:Y:S01]  /*3eb0*/  UPLOP3.LUT UP4, UPT, UPT, UPT, UPT, 0x80, 0x8 ;  /* 0x000000000008789c */ /* 0x000fe20003f8f070 */
[----:B------:R2:W-:Y:S01]  /*3ec0*/  UTCBAR [UR7], URZ ;  /* 0x000000ff070073e9 */ /* 0x0005e200080000ff */
[----:B------:R-:W-:Y:S09]  /*3ed0*/  BRA.U UP0, `(.L_x_75) ;  /* 0xfffffffd008c7547 */ /* 0x000ff2000b83ffff */
.L_x_72:
[----:B------:R-:W-:Y:S01]  /*3ee0*/  UIADD3 UR18, UPT, UPT, UR18, 0x1, URZ ;  /* 0x0000000112127890 */ /* 0x000fe2000fffe0ff */
[C---:B------:R-:W-:Y:S01]  /*3ef0*/  ISETP.NE.AND P0, PT, R10.reuse, 0x2, PT ;  /* 0x000000020a00780c */ /* 0x040fe20003f05270 */
[----:B------:R-:W-:Y:S02]  /*3f00*/  UIADD3 UR9, UPT, UPT, UR9, 0x1b0, URZ ;  /* 0x000001b009097890 */ /* 0x000fe4000fffe0ff */
[----:B------:R-:W-:Y:S01]  /*3f10*/  UISETP.NE.AND UP0, UPT, UR18, 0x4, UPT ;  /* 0x000000041200788c */ /* 0x000fe2000bf05270 */
[----:B-12---:R-:W-:Y:S02]  /*3f20*/  SEL R0, RZ, 0x1, P0 ;  /* 0x00000001ff007807 */ /* 0x006fe40000000000 */
[----:B------:R-:W-:Y:S01]  /*3f30*/  SEL R10, R10, RZ, P0 ;  /* 0x000000ff0a0a7207 */ /* 0x000fe20000000000 */
[----:B------:R-:W-:Y:S01]  /*3f40*/  USEL UR4, URZ, 0x1, UP0 ;  /* 0x00000001ff047887 */ /* 0x000fe20008000000 */
[----:B------:R-:W-:Y:S01]  /*3f50*/  LOP3.LUT R9, R9, R0, RZ, 0x3c, !PT ;  /* 0x0000000009097212 */ /* 0x000fe200078e3cff */
[----:B------:R-:W-:Y:S01]  /*3f60*/  USEL UR18, UR18, URZ, UP0 ;  /* 0x000000ff12127287 */ /* 0x000fe20008000000 */
[----:B------:R1:W-:Y:S03]  /*3f70*/  UTCBAR [UR9], URZ ;  /* 0x000000ff090073e9 */ /* 0x0003e600080000ff */
[----:B------:R-:W-:Y:S01]  /*3f80*/  LOP3.LUT R11, R11, UR4, RZ, 0x3c, !PT ;  /* 0x000000040b0b7c12 */ /* 0x000fe2000f8e3cff */
[----:B------:R-:W-:Y:S07]  /*3f90*/  @P1 BRA `(.L_x_76) ;  /* 0xfffffff800c41947 */ /* 0x000fee000383ffff */
[----:B------:R-:W2:Y:S01]  /*3fa0*/  S2UR UR4, SR_CgaCtaId ;  /* 0x00000000000479c3 */ /* 0x000ea20000008800 */
[----:B------:R-:W-:Y:S01]  /*3fb0*/  ELECT P0, URZ, PT ;  /* 0x0000000000ff782f */ /* 0x000fe20003800000 */
[----:B------:R-:W-:Y:S01]  /*3fc0*/  IMAD.MOV.U32 R0, RZ, RZ, 0x1 ;  /* 0x00000001ff007424 */ /* 0x000fe200078e00ff */
[----:B------:R-:W-:Y:S01]  /*3fd0*/  UIADD3 UR6, UPT, UPT, UR6, 0x1d0, URZ ;  /* 0x000001d006067890 */ /* 0x000fe2000fffe0ff */
[----:B------:R-:W-:Y:S01]  /*3fe0*/  SHF.L.U32 R2, R11, 0x1f, RZ ;  /* 0x0000001f0b027819 */ /* 0x000fe200000006ff */
[----:B------:R-:W-:-:S03]  /*3ff0*/  UMOV UR5, 0x40 ;  /* 0x0000004000057882 */ /* 0x000fc60000000000 */
[----:B------:R-:W-:Y:S01]  /*4000*/  UVIRTCOUNT.DEALLOC.SMPOOL 0x80 ;  /* 0x000000800000784c */ /* 0x000fe20000000000 */
[----:B--2---:R-:W-:Y:S02]  /*4010*/  ULEA UR4, UR4, UR5, 0x18 ;  /* 0x0000000504047291 */ /* 0x004fe4000f8ec0ff */
[----:B------:R-:W-:-:S07]  /*4020*/  ULEA UR5, UR18, UR6, 0x3 ;  /* 0x0000000612057291 */ /* 0x000fce000f8e18ff */
[----:B------:R2:W-:Y:S02]  /*4030*/  @P0 STS.U8 [UR4+0x1c], R0 ;  /* 0x00001c00ff000988 */ /* 0x0005e40008000004 */
[----:B------:R-:W3:Y:S02]  /*4040*/  SYNCS.PHASECHK.TRANS64.TRYWAIT P0, [UR5], R2 ;  /* 0x00000002ff0075a7 */ /* 0x000ee40008001105 */
[----:B--23--:R-:W-:Y:S05]  /*4050*/  @!P0 BRA `(.L_x_77) ;  /* 0x0000006400488947 */ /* 0x00cfea0003800000 */
.L_x_194:
[----:B------:R-:W-:-:S04]  /*4060*/  UIADD3 UR7, UPT, UPT, UR18, 0x1, URZ ;  /* 0x0000000112077890 */ /* 0x000fc8000fffe0ff */
[----:B------:R-:W-:-:S04]  /*4070*/  UISETP.NE.AND UP0, UPT, UR7, 0x4, UPT ;  /* 0x000000040700788c */ /* 0x000fc8000bf05270 */
[----:B------:R-:W-:Y:S02]  /*4080*/  USEL UR8, URZ, 0x1, UP0 ;  /* 0x00000001ff087887 */ /* 0x000fe40008000000 */
[----:B------:R-:W-:-:S04]  /*4090*/  USEL UR7, UR7, URZ, UP0 ;  /* 0x000000ff07077287 */ /* 0x000fc80008000000 */
[----:B------:R-:W-:Y:S01]  /*40a0*/  ULEA UR5, UR7, UR6, 0x3 ;  /* 0x0000000607057291 */ /* 0x000fe2000f8e18ff */
[----:B--2---:R-:W-:-:S04]  /*40b0*/  LOP3.LUT R2, R11, UR8, RZ, 0x3c, !PT ;  /* 0x000000080b027c12 */ /* 0x004fc8000f8e3cff */
[----:B------:R-:W-:-:S04]  /*40c0*/  SHF.L.U32 R3, R2, 0x1f, RZ ;  /* 0x0000001f02037819 */ /* 0x000fc800000006ff */
[----:B------:R-:W2:Y:S02]  /*40d0*/  SYNCS.PHASECHK.TRANS64.TRYWAIT P0, [UR5], R3 ;  /* 0x00000003ff0075a7 */ /* 0x000ea40008001105 */
[----:B--2---:R-:W-:Y:S05]  /*40e0*/  @!P0 BRA `(.L_x_78) ;  /* 0x00000064003c8947 */ /* 0x004fea0003800000 */
.L_x_196:
[----:B------:R-:W-:-:S04]  /*40f0*/  UIADD3 UR7, UPT, UPT, UR7, 0x1, URZ ;  /* 0x0000000107077890 */ /* 0x000fc8000fffe0ff */
[----:B------:R-:W-:-:S04]  /*4100*/  UISETP.NE.AND UP0, UPT, UR7, 0x4, UPT ;  /* 0x000000040700788c */ /* 0x000fc8000bf05270 */
[----:B------:R-:W-:Y:S02]  /*4110*/  USEL UR8, URZ, 0x1, UP0 ;  /* 0x00000001ff087887 */ /* 0x000fe40008000000 */
[----:B------:R-:W-:-:S04]  /*4120*/  USEL UR7, UR7, URZ, UP0 ;  /* 0x000000ff07077287 */ /* 0x000fc80008000000 */
[----:B------:R-:W-:Y:S01]  /*4130*/  ULEA UR5, UR7, UR6, 0x3 ;  /* 0x0000000607057291 */ /* 0x000fe2000f8e18ff */
[----:B------:R-:W-:-:S04]  /*4140*/  LOP3.LUT R2, R2, UR8, RZ, 0x3c, !PT ;  /* 0x0000000802027c12 */ /* 0x000fc8000f8e3cff */
[----:B--2---:R-:W-:-:S04]  /*4150*/  SHF.L.U32 R3, R2, 0x1f, RZ ;  /* 0x0000001f02037819 */ /* 0x004fc800000006ff */
[----:B------:R-:W2:Y:S02]  /*4160*/  SYNCS.PHASECHK.TRANS64.TRYWAIT P0, [UR5], R3 ;  /* 0x00000003ff0075a7 */ /* 0x000ea40008001105 */
[----:B--2---:R-:W-:Y:S05]  /*4170*/  @!P0 BRA `(.L_x_79) ;  /* 0x0000006400308947 */ /* 0x004fea0003800000 */
.L_x_198:
[----:B------:R-:W-:-:S04]  /*4180*/  UIADD3 UR7, UPT, UPT, UR7, 0x1, URZ ;  /* 0x0000000107077890 */ /* 0x000fc8000fffe0ff */
[----:B------:R-:W-:-:S04]  /*4190*/  UISETP.NE.AND UP0, UPT, UR7, 0x4, UPT ;  /* 0x000000040700788c */ /* 0x000fc8000bf05270 */
[----:B------:R-:W-:Y:S02]  /*41a0*/  USEL UR5, URZ, 0x1, UP0 ;  /* 0x00000001ff057887 */ /* 0x000fe40008000000 */
[----:B------:R-:W-:-:S04]  /*41b0*/  USEL UR7, UR7, URZ, UP0 ;  /* 0x000000ff07077287 */ /* 0x000fc80008000000 */
[----:B------:R-:W-:Y:S01]  /*41c0*/  ULEA UR7, UR7, UR6, 0x3 ;  /* 0x0000000607077291 */ /* 0x000fe2000f8e18ff */
[----:B------:R-:W-:-:S04]  /*41d0*/  LOP3.LUT R2, R2, UR5, RZ, 0x3c, !PT ;  /* 0x0000000502027c12 */ /* 0x000fc8000f8e3cff */
[----:B------:R-:W-:-:S04]  /*41e0*/  SHF.L.U32 R2, R2, 0x1f, RZ ;  /* 0x0000001f02027819 */ /* 0x000fc800000006ff */
[----:B------:R-:W3:Y:S02]  /*41f0*/  SYNCS.PHASECHK.TRANS64.TRYWAIT P0, [UR7], R2 ;  /* 0x00000002ff0075a7 */ /* 0x000ee40008001107 */
[----:B---3--:R-:W-:Y:S05]  /*4200*/  @!P0 BRA `(.L_x_80) ;  /* 0x0000006400248947 */ /* 0x008fea0003800000 */
.L_x_200:
[----:B------:R-:W-:Y:S01]  /*4210*/  NOP ;  /* 0x0000000000007918 */ /* 0x000fe20000000000 */
[----:B--2---:R-:W2:Y:S01]  /*4220*/  LDS R0, [UR4+0x14] ;  /* 0x00001404ff007984 */ /* 0x004ea20008000800 */
[----:B------:R-:W-:Y:S01]  /*4230*/  ULOP3.LUT UR6, UR19, 0xffff, URZ, 0xc0, !UPT ;  /* 0x0000ffff13067892 */ /* 0x000fe2000f8ec0ff */
[----:B------:R-:W-:Y:S01]  /*4240*/  UMOV UR8, 0xffff ;  /* 0x0000ffff00087882 */ /* 0x000fe20000000000 */
[----:B------:R-:W-:Y:S02]  /*4250*/  UMOV UR5, 0x1 ;  /* 0x0000000100057882 */ /* 0x000fe40000000000 */
[----:B------:R-:W-:-:S04]  /*4260*/  USHF.R.U32.HI UR6, URZ, 0x5, UR6 ;  /* 0x00000005ff067899 */ /* 0x000fc80008011606 */
[----:B------:R-:W-:Y:S02]  /*4270*/  USHF.L.U32 UR8, UR8, UR6, URZ ;  /* 0x0000000608087299 */ /* 0x000fe400080006ff */
[----:B------:R-:W-:-:S04]  /*4280*/  USHF.L.U32 UR5, UR5, UR6, URZ ;  /* 0x0000000605057299 */ /* 0x000fc800080006ff */
[----:B--2---:R-:W-:-:S04]  /*4290*/  LOP3.LUT R0, R0, UR8, RZ, 0xc0, !PT ;  /* 0x0000000800007c12 */ /* 0x004fc8000f8ec0ff */
[----:B------:R-:W-:-:S13]  /*42a0*/  ISETP.NE.AND P0, PT, R0, UR8, PT ;  /* 0x0000000800007c0c */ /* 0x000fda000bf05270 */
[----:B------:R-:W-:Y:S05]  /*42b0*/  @P0 BRA `(.L_x_81) ;  /* 0x0000000000580947 */ /* 0x000fea0003800000 */
[----:B------:R-:W2:Y:S02]  /*42c0*/  LDS R0, [UR4+0x18] ;  /* 0x00001804ff007984 */ /* 0x000ea40008000800 */
[----:B--2---:R-:W-:-:S04]  /*42d0*/  LOP3.LUT R0, R0, UR5, RZ, 0xc0, !PT ;  /* 0x0000000500007c12 */ /* 0x004fc8000f8ec0ff */
[----:B------:R-:W-:-:S13]  /*42e0*/  ISETP.NE.AND P0, PT, R0, UR5, PT ;  /* 0x0000000500007c0c */ /* 0x000fda000bf05270 */
[----:B------:R-:W-:Y:S05]  /*42f0*/  @P0 BRA `(.L_x_82) ;  /* 0x00000000003c0947 */ /* 0x000fea0003800000 */
[----:B------:R-:W2:Y:S01]  /*4300*/  S2R R2, SR_LANEID ;  /* 0x0000000000027919 */ /* 0x000ea20000000000 */
[----:B------:R-:W-:Y:S01]  /*4310*/  ULOP3.LUT UR8, URZ, UR8, URZ, 0x33, !UPT ;  /* 0x00000008ff087292 */ /* 0x000fe2000f8e33ff */
[----:B------:R-:W-:Y:S02]  /*4320*/  VOTEU.ANY UR7, UPT, PT ;  /* 0x0000000000077886 */ /* 0x000fe400038e0100 */
[----:B------:R-:W-:-:S03]  /*4330*/  UFLO.U32 UR7, UR7 ;  /* 0x00000007000772bd */ /* 0x000fc600080e0000 */
[----:B------:R-:W-:-:S04]  /*4340*/  IMAD.U32 R0, RZ, RZ, UR8 ;  /* 0x00000008ff007e24 */ /* 0x000fc8000f8e00ff */
[----:B------:R3:W1:Y:S02]  /*4350*/  REDUX UR6, R0 ;  /* 0x00000000000673c4 */ /* 0x0006640000000000 */
[----:B------:R1:W-:Y:S01]  /*4360*/  UTCATOMSWS.AND URZ, UR8 ;  /* 0x0000000800ff79e3 */ /* 0x0003e20008000000 */
[----:B--2---:R-:W-:Y:S02]  /*4370*/  ISETP.EQ.U32.AND P0, PT, R2, UR7, PT ;  /* 0x0000000702007c0c */ /* 0x004fe4000bf02070 */
[----:B---3--:R-:W-:Y:S02]  /*4380*/  LOP3.LUT R0, RZ, UR5, RZ, 0x33, !PT ;  /* 0x00000005ff007c12 */ /* 0x008fe4000f8e33ff */
[----:B-1----:R-:W-:Y:S02]  /*4390*/  MOV R2, UR6 ;  /* 0x0000000600027c02 */ /* 0x002fe40008000f00 */
[----:B------:R-:W1:Y:S07]  /*43a0*/  REDUX UR5, R0 ;  /* 0x00000000000573c4 */ /* 0x000e6e0000000000 */
[----:B------:R2:W-:Y:S01]  /*43b0*/  @P0 ATOMS.AND RZ, [UR4+0x14], R2 ;  /* 0x00001402ffff098c */ /* 0x0005e2000a800004 */
[----:B-1----:R-:W-:-:S05]  /*43c0*/  IMAD.U32 R0, RZ, RZ, UR5 ;  /* 0x00000005ff007e24 */ /* 0x002fca000f8e00ff */
[----:B------:R2:W-:Y:S01]  /*43d0*/  @P0 ATOMS.AND RZ, [UR4+0x18], R0 ;  /* 0x00001800ffff098c */ /* 0x0005e2000a800004 */
[----:B------:R-:W-:Y:S05]  /*43e0*/  BRA `(.L_x_83) ;  /* 0x0000000000147947 */ /* 0x000fea0003800000 */
.L_x_82:
[----:B------:R-:W-:Y:S02]  /*43f0*/  MOV R2, 0x4410 ;  /* 0x0000441000027802 */ /* 0x000fe40000000f00 */
[----:B-1--45:R-:W-:Y:S05]  /*4400*/  CALL.REL.NOINC `($__internal_0_$__cuda_sm10x_tcgen05_guardrail_trap_col_being_dealloced_not_returned_by_alloc) ;  /* 0x0000006800087944 */ /* 0x032fea0003c00000 */
[----:B------:R-:W-:Y:S05]  /*4410*/  BRA `(.L_x_83) ;  /* 0x0000000000087947 */ /* 0x000fea0003800000 */
.L_x_81:
[----:B------:R-:W-:Y:S02]  /*4420*/  MOV R2, 0x4440 ;  /* 0x0000444000027802 */ /* 0x000fe40000000f00 */
[----:B-1--45:R-:W-:Y:S05]  /*4430*/  CALL.REL.NOINC `($__internal_2_$__cuda_sm10x_tcgen05_guardrail_trap_unallocated_columns_being_dealloced) ;  /* 0x0000006800147944 */ /* 0x032fea0003c00000 */
.L_x_83:
[----:B------:R-:W-:Y:S01]  /*4440*/  NOP ;  /* 0x0000000000007918 */ /* 0x000fe20000000000 */
[----:B------:R-:W-:Y:S05]  /*4450*/  EXIT ;  /* 0x000000000000794d */ /* 0x000fea0003800000 */
.L_x_65:
[----:B------:R-:W-:-:S09]  /*4460*/  UISETP.NE.OR UP2, UPT, UR8, 0x3, !UP2 ;  /* 0x000000030800788c */ /* 0x000fd2000d745670 */
[----:B------:R-:W-:Y:S05]  /*4470*/  BRA.U UP2, `(.L_x_84) ;  /* 0x0000001102087547 */ /* 0x000fea000b800000 */
[----:B------:R-:W1:Y:S01]  /*4480*/  LDC R0, c[0x0][0xb30] ;  /* 0x0002cc00ff007b82 */ /* 0x000e620000000800 */
[----:B------:R-:W2:Y:S01]  /*4490*/  LDCU.64 UR8, c[0x0][0x888] ;  /* 0x00011100ff0877ac */ /* 0x000ea20008000a00 */
[----:B------:R-:W-:Y:S02]  /*44a0*/  HFMA2 R27, -RZ, RZ, 0, 0 ;  /* 0x00000000ff1b7431 */ /* 0x000fe400000001ff */
[----:B------:R-:W-:Y:S01]  /*44b0*/  IMAD.MOV.U32 R29, RZ, RZ, 0x1 ;  /* 0x00000001ff1d7424 */ /* 0x000fe200078e00ff */
[----:B------:R-:W-:Y:S01]  /*44c0*/  MOV R25, 0x1000 ;  /* 0x0000100000197802 */ /* 0x000fe20000000f00 */
[----:B------:R-:W4:Y:S01]  /*44d0*/  LDCU.64 UR4, c[0x0][0x890] ;  /* 0x00011200ff0477ac */ /* 0x000f220008000a00 */
[----:B------:R-:W-:Y:S01]  /*44e0*/  IMAD.MOV.U32 R28, RZ, RZ, RZ ;  /* 0x000000ffff1c7224 */ /* 0x000fe200078e00ff */
[----:B------:R-:W3:Y:S01]  /*44f0*/  LDC R24, c[0x0][0x370] ;  /* 0x0000dc00ff187b82 */ /* 0x000ee20000000800 */
[----:B------:R-:W-:Y:S01]  /*4500*/  UMOV UR7, 0x400 ;  /* 0x0000040000077882 */ /* 0x000fe20000000000 */
[----:B------:R-:W-:-:S02]  /*4510*/  UPLOP3.LUT UP1, UPT, UPT, UPT, UPT, 0x40, 0x4 ;  /* 0x000000000004789c */ /* 0x000fc40003f2e870 */
[----:B------:R-:W-:-:S04]  /*4520*/  ULEA UR7, UR37, UR7, 0x18 ;  /* 0x0000000725077291 */ /* 0x000fc8000f8ec0ff */
[----:B------:R-:W3:Y:S01]  /*4530*/  LDC R3, c[0x0][0xb0c] ;  /* 0x0002c300ff037b82 */ /* 0x000ee20000000800 */
[----:B------:R-:W-:Y:S02]  /*4540*/  UIADD3 UR13, UPT, UPT, UR7, 0x158, URZ ;  /* 0x00000158070d7890 */ /* 0x000fe4000fffe0ff */
[----:B--2---:R-:W-:Y:S02]  /*4550*/  UISETP.NE.U32.AND UP2, UPT, UR8, URZ, UPT ;  /* 0x000000ff0800728c */ /* 0x004fe4000bf45070 */
[----:B------:R-:W-:Y:S02]  /*4560*/  UIADD3 UR33, UPT, UPT, UR7, 0x140, URZ ;  /* 0x0000014007217890 */ /* 0x000fe4000fffe0ff */
[----:B----4-:R-:W-:Y:S01]  /*4570*/  UISETP.NE.U32.AND UP3, UPT, UR4, URZ, UPT ;  /* 0x000000ff0400728c */ /* 0x010fe2000bf65070 */
[----:B------:R-:W2:Y:S01]  /*4580*/  LDC R18, c[0x0][0xb20] ;  /* 0x0002c800ff127b82 */ /* 0x000ea20000000800 */
[----:B-1----:R-:W-:Y:S01]  /*4590*/  ISETP.NE.AND P1, PT, R0, 0x1, PT ;  /* 0x000000010000780c */ /* 0x002fe20003f25270 */
[----:B------:R-:W-:-:S02]  /*45a0*/  UISETP.NE.AND.EX UP2, UPT, UR9, URZ, UPT, UP2 ;  /* 0x000000ff0900728c */ /* 0x000fc4000bf45320 */
[----:B------:R-:W-:Y:S02]  /*45b0*/  UIADD3 UR25, UPT, UPT, UR7, 0x148, URZ ;  /* 0x0000014807197890 */ /* 0x000fe4000fffe0ff */
[----:B------:R-:W-:Y:S02]  /*45c0*/  UIADD3 UR17, UPT, UPT, UR7, 0x150, URZ ;  /* 0x0000015007117890 */ /* 0x000fe4000fffe0ff */
[----:B------:R-:W1:Y:S01]  /*45d0*/  LDC.64 R30, c[0x0][0x348] ;  /* 0x0000d200ff1e7b82 */ /* 0x000e620000000a00 */
[----:B------:R-:W-:Y:S02]  /*45e0*/  UPRMT UR13, UR37, 0x654, UR13 ;  /* 0x00000654250d7896 */ /* 0x000fe4000800000d */
[----:B------:R-:W-:-:S05]  /*45f0*/  UISETP.NE.AND.EX UP3, UPT, UR5, URZ, UPT, UP3 ;  /* 0x000000ff0500728c */ /* 0x000fca000bf65330 */
[----:B------:R-:W4:Y:S08]  /*4600*/  LDC.64 R16, c[0x0][0xb10] ;  /* 0x0002c400ff107b82 */ /* 0x000f300000000a00 */
[----:B------:R-:W1:Y:S08]  /*4610*/  LDC.64 R6, c[0x0][0xb18] ;  /* 0x0002c600ff067b82 */ /* 0x000e700000000a00 */
[----:B------:R-:W1:Y:S08]  /*4620*/  LDC.64 R4, c[0x0][0xb28] ;  /* 0x0002ca00ff047b82 */ /* 0x000e700000000a00 */
[----:B--23--:R-:W1:Y:S02]  /*4630*/  LDC R19, c[0x0][0x374] ;  /* 0x0000dd00ff137b82 */ /* 0x00ce640000000800 */
.L_x_95:
[C---:B------:R-:W-:Y:S02]  /*4640*/  LEA R0, R28.reuse, UR7, 0x3 ;  /* 0x000000071c007c11 */ /* 0x040fe4000f8e18ff */
[----:B------:R-:W-:Y:S02]  /*4650*/  SHF.L.U32 R2, R27, 0x1f, RZ ;  /* 0x0000001f1b027819 */ /* 0x000fe400000006ff */
[----:B------:R-:W-:Y:S02]  /*4660*/  LEA R20, R28, UR7, 0x4 ;  /* 0x000000071c147c11 */ /* 0x000fe4000f8e20ff */
[----:B--2---:R-:W2:Y:S02]  /*4670*/  SYNCS.PHASECHK.TRANS64.TRYWAIT P0, [R0+URZ+0x190], R2 ;  /* 0x00019002000075a7 */ /* 0x004ea400080011ff */
[----:B--2---:R-:W-:Y:S05]  /*4680*/  @!P0 BRA `(.L_x_85) ;  /* 0x00000060001c8947 */ /* 0x004fea0003800000 */
.L_x_201:
[----:B------:R-:W-:Y:S01]  /*4690*/  ISETP.GE.AND P0, PT, R40, 0x1, PT ;  /* 0x000000012800780c */ /* 0x000fe20003f06270 */
[----:B------:R-:W3:Y:S01]  /*46a0*/  LDS.128 R20, [R20+0x220] ;  /* 0x0002200014147984 */ /* 0x000ee20000000c00 */
[----:B--2---:R-:W-:Y:S01]  /*46b0*/  VIADD R0, R0, 0x1a0 ;  /* 0x000001a000007836 */ /* 0x004fe20000000000 */
[----:B------:R-:W-:Y:S01]  /*46c0*/  @!PT LDS RZ, [RZ] ;  /* 0x00000000fffff984 */ /* 0x000fe20000000800 */
[----:B------:R-:W-:Y:S01]  /*46d0*/  @!PT LDS RZ, [RZ] ;  /* 0x00000000fffff984 */ /* 0x000fe20000000800 */
[----:B------:R-:W-:Y:S01]  /*46e0*/  @!PT LDS RZ, [RZ] ;  /* 0x00000000fffff984 */ /* 0x000fe20000000800 */
[----:B------:R-:W-:Y:S01]  /*46f0*/  @!PT LDS RZ, [RZ] ;  /* 0x00000000fffff984 */ /* 0x000fe20000000800 */
[----:B------:R2:W-:Y:S06]  /*4700*/  MEMBAR.ALL.CTA ;  /* 0x0000000000007992 */ /* 0x0005ec0000008000 */
[----:B--2---:R-:W2:Y:S01]  /*4710*/  FENCE.VIEW.ASYNC.S ;  /* 0x00000000000073c6 */ /* 0x004ea20000000000 */
[----:B------:R-:W-:Y:S04]  /*4720*/  PRMT R0, RZ, 0x654, R0 ;  /* 0x00000654ff007816 */ /* 0x000fe80000000000 */
[----:B--2---:R2:W-:Y:S01]  /*4730*/  SYNCS.ARRIVE.TRANS64.RED.A1T0 RZ, [R0+URZ], RZ ;  /* 0x000000ff00ff79a7 */ /* 0x0045e200081004ff */
[----:B---3--:R-:W-:Y:S11]  /*4740*/  LOP3.LUT P3, RZ, R22, 0x1, RZ, 0xc0, !PT ;  /* 0x0000000116ff7812 */ /* 0x008ff6000786c0ff */
[----:B------:R-:W-:Y:S02]  /*4750*/  @!UPT UIADD3 URZ, UPT, UPT, URZ, URZ, URZ ;  /* 0x000000fffffff290 */ /* 0x000fe4000fffe0ff */
[----:B------:R-:W-:Y:S02]  /*4760*/  @P3 MOV R11, R20 ;  /* 0x00000014000b3202 */ /* 0x000fe40000000f00 */
[----:B------:R-:W-:Y:S01]  /*4770*/  @P3 LOP3.LUT R10, R21, 0xffff, RZ, 0xc0, !PT ;  /* 0x0000ffff150a3812 */ /* 0x000fe200078ec0ff */
[----:B--2---:R-:W-:Y:S06]  /*4780*/  @!P0 BRA `(.L_x_86) ;  /* 0x0000000000a48947 */ /* 0x004fec0003800000 */
[-C--:B-1----:R-:W-:Y:S01]  /*4790*/  IMAD.HI.U32 R0, R19, R7.reuse, RZ ;  /* 0x0000000713007227 */ /* 0x082fe200078e00ff */
[----:B------:R-:W-:Y:S02]  /*47a0*/  ISETP.NE.AND P0, PT, R6, 0x1, PT ;  /* 0x000000010600780c */ /* 0x000fe40003f05270 */
[----:B------:R-:W-:Y:S01]  /*47b0*/  ISETP.NE.AND P2, PT, R40, 0x1, PT ;  /* 0x000000012800780c */ /* 0x000fe20003f45270 */
[----:B----4-:R-:W-:Y:S01]  /*47c0*/  IMAD.HI.U32 R9, R24, R16, RZ ;  /* 0x0000001018097227 */ /* 0x010fe200078e00ff */
[----:B------:R-:W-:Y:S02]  /*47d0*/  SHF.R.U32.HI R0, RZ, R18, R0 ;  /* 0x00000012ff007219 */ /* 0x000fe40000011600 */
[----:B------:R-:W-:Y:S01]  /*47e0*/  ISETP.NE.AND P4, PT, R3, 0x1, PT ;  /* 0x000000010300780c */ /* 0x000fe20003f85270 */
[----:B------:R-:W-:Y:S01]  /*47f0*/  IMAD.HI.U32 R13, R10, R7, RZ ;  /* 0x000000070a0d7227 */ /* 0x000fe200078e00ff */
[----:B------:R-:W-:Y:S02]  /*4800*/  SHF.R.U32.HI R9, RZ, R17, R9 ;  /* 0x00000011ff097219 */ /* 0x000fe40000011609 */
[----:B------:R-:W-:Y:S01]  /*4810*/  SEL R0, R19, R0, !P0 ;  /* 0x0000000013007207 */ /* 0x000fe20004000000 */
[----:B------:R-:W-:Y:S01]  /*4820*/  IMAD.HI.U32 R12, R11, R16, RZ ;  /* 0x000000100b0c7227 */ /* 0x000fe200078e00ff */
[----:B------:R-:W-:Y:S03]  /*4830*/  SEL R9, R24, R9, !P4 ;  /* 0x0000000918097207 */ /* 0x000fe60006000000 */
[-C--:B------:R-:W-:Y:S01]  /*4840*/  IMAD.HI.U32 R8, R0, R4.reuse, RZ ;  /* 0x0000000400087227 */ /* 0x080fe200078e00ff */
[----:B------:R-:W-:Y:S03]  /*4850*/  SHF.R.U32.HI R12, RZ, R17, R12 ;  /* 0x00000011ff0c7219 */ /* 0x000fe6000001160c */
[----:B------:R-:W-:Y:S01]  /*4860*/  IMAD.HI.U32 R2, R9, R4, RZ ;  /* 0x0000000409027227 */ /* 0x000fe200078e00ff */
[-C--:B------:R-:W-:Y:S02]  /*4870*/  @P2 SHF.R.U32.HI R0, RZ, R5.reuse, R8 ;  /* 0x00000005ff002219 */ /* 0x080fe40000011608 */
[----:B------:R-:W-:Y:S02]  /*4880*/  SHF.R.U32.HI R8, RZ, R18, R13 ;  /* 0x00000012ff087219 */ /* 0x000fe4000001160d */
[----:B------:R-:W-:Y:S01]  /*4890*/  @P2 SHF.R.U32.HI R9, RZ, R5, R2 ;  /* 0x00000005ff092219 */ /* 0x000fe20000011602 */
[----:B------:R-:W-:Y:S01]  /*48a0*/  IMAD R0, R40, R0, RZ ;  /* 0x0000000028007224 */ /* 0x000fe200078e02ff */
[----:B------:R-:W-:Y:S02]  /*48b0*/  SEL R8, R10, R8, !P0 ;  /* 0x000000080a087207 */ /* 0x000fe40004000000 */
[----:B------:R-:W-:Y:S01]  /*48c0*/  SEL R2, R11, R12, !P4 ;  /* 0x0000000c0b027207 */ /* 0x000fe20006000000 */
[----:B------:R-:W-:Y:S01]  /*48d0*/  IMAD R12, R40, R9, RZ ;  /* 0x00000009280c7224 */ /* 0x000fe200078e02ff */
[C---:B------:R-:W-:Y:S01]  /*48e0*/  ISETP.GE.AND P0, PT, R8.reuse, R0, PT ;  /* 0x000000000800720c */ /* 0x040fe20003f06270 */
[----:B------:R-:W-:Y:S03]  /*48f0*/  IMAD.HI.U32 R0, R8, R4, RZ ;  /* 0x0000000408007227 */ /* 0x000fe600078e00ff */
[----:B------:R-:W-:Y:S02]  /*4900*/  ISETP.GE.OR P0, PT, R2, R12, P0 ;  /* 0x0000000c0200720c */ /* 0x000fe40000706670 */
[-C--:B------:R-:W-:Y:S04]  /*4910*/  SHF.R.U32.HI R0, RZ, R5.reuse, R0 ;  /* 0x00000005ff007219 */ /* 0x080fe80000011600 */
[----:B------:R-:W-:Y:S05]  /*4920*/  SEL R13, R8, R0, !P2 ;  /* 0x00000000080d7207 */ /* 0x000fea0005000000 */
[----:B------:R-:W-:Y:S02]  /*4930*/  IMAD.MOV R12, RZ, RZ, -R13 ;  /* 0x000000ffff0c7224 */ /* 0x000fe400078e0a0d */
[----:B------:R-:W-:Y:S04]  /*4940*/  @!P0 IMAD.HI.U32 R0, R2, R4, RZ ;  /* 0x0000000402008227 */ /* 0x000fe800078e00ff */
[----:B------:R-:W-:Y:S01]  /*4950*/  IMAD R12, R40, R12, R8 ;  /* 0x0000000c280c7224 */ /* 0x000fe200078e0208 */
[----:B------:R-:W-:Y:S04]  /*4960*/  @!P0 SHF.R.U32.HI R0, RZ, R5, R0 ;  /* 0x00000005ff008219 */ /* 0x000fe80000011600 */
[----:B------:R-:W-:Y:S04]  /*4970*/  @!P0 SEL R0, R2, R0, !P2 ;  /* 0x0000000002008207 */ /* 0x000fe80005000000 */
[----:B------:R-:W-:Y:S01]  /*4980*/  @!P0 IADD3 R13, PT, PT, R13, -R0, RZ ;  /* 0x800000000d0d8210 */ /* 0x000fe20007ffe0ff */
[----:B------:R-:W-:Y:S01]  /*4990*/  @!P0 IMAD R0, R9, R12, R0 ;  /* 0x0000000c09008224 */ /* 0x000fe200078e0200 */
[----:B------:R-:W-:Y:S01]  /*49a0*/  IADD3 R9, PT, PT, -R8, RZ, RZ ;  /* 0x000000ff08097210 */ /* 0x000fe20007ffe1ff */
[--C-:B------:R-:W-:Y:S02]  /*49b0*/  IMAD.MOV R12, RZ, RZ, -R2.reuse ;  /* 0x000000ffff0c7224 */ /* 0x100fe400078e0a02 */
[----:B------:R-:W-:Y:S02]  /*49c0*/  @!P0 IMAD R8, R13, R40, R2 ;  /* 0x000000280d088224 */ /* 0x000fe400078e0202 */
[----:B------:R-:W-:Y:S02]  /*49d0*/  @!P0 IMAD.MOV.U32 R2, RZ, RZ, R0 ;  /* 0x000000ffff028224 */ /* 0x000fe400078e0000 */
[----:B------:R-:W-:Y:S02]  /*49e0*/  IMAD R11, R3, R12, R11 ;  /* 0x0000000c030b7224 */ /* 0x000fe400078e020b */
[----:B------:R-:W-:Y:S02]  /*49f0*/  IMAD R10, R6, R9, R10 ;  /* 0x00000009060a7224 */ /* 0x000fe400078e020a */
[----:B------:R-:W-:Y:S02]  /*4a00*/  IMAD R11, R2, R3, R11 ;  /* 0x00000003020b7224 */ /* 0x000fe400078e020b */
[----:B------:R-:W-:Y:S02]  /*4a10*/  IMAD R10, R8, R6, R10 ;  /* 0x00000006080a7224 */ /* 0x000fe400078e020a */
.L_x_86:
[----:B------:R-:W-:Y:S05]  /*4a20*/  BRA.U UP1, `(.L_x_87) ;  /* 0x0000000101107547 */ /* 0x000fea000b800000 */
[----:B------:R-:W-:Y:S04]  /*4a30*/  MOV R2, UR6 ;  /* 0x0000000600027c02 */ /* 0x000fe80008000f00 */
[----:B------:R-:W-:Y:S04]  /*4a40*/  SHF.L.U32 R2, R2, 0x1f, RZ ;  /* 0x0000001f02027819 */ /* 0x000fe800000006ff */
[----:B------:R-:W2:Y:S02]  /*4a50*/  SYNCS.PHASECHK.TRANS64.TRYWAIT P0, [UR7+0x188], R2 ;  /* 0x00018802ff0075a7 */ /* 0x000ea40008001107 */
[----:B--2---:R-:W-:Y:S05]  /*4a60*/  @!P0 BRA `(.L_x_88) ;  /* 0x0000005c00388947 */ /* 0x004fea0003800000 */
.L_x_87:
[----:B------:R-:W-:Y:S02]  /*4a70*/  R2UR UR35, R15 ;  /* 0x000000000f2372ca */ /* 0x000fe400000e0000 */
[----:B------:R-:W-:Y:S02]  /*4a80*/  R2UR UR34, R14 ;  /* 0x000000000e2272ca */ /* 0x000fe400000e0000 */
[----:B------:R-:W-:Y:S02]  /*4a90*/  ISETP.NE.U32.AND P2, PT, RZ, UR4, PT ;  /* 0x00000004ff007c0c */ /* 0x000fe4000bf45070 */
[----:B------:R-:W-:Y:S02]  /*4aa0*/  SHF.L.U32 R14, R29, 0x1f, RZ ;  /* 0x0000001f1d0e7819 */ /* 0x000fe400000006ff */
[----:B------:R-:W-:Y:S05]  /*4ab0*/  ISETP.NE.AND.EX P2, PT, RZ, UR5, PT, P2 ;  /* 0x00000005ff007c0c */ /* 0x000fea000bf45320 */
[----:B------:R-:W-:Y:S02]  /*4ac0*/  USHF.L.U32 UR35, UR35, 0x6, URZ ;  /* 0x0000000623237899 */ /* 0x000fe400080006ff */
[----:B------:R-:W-:Y:S01]  /*4ad0*/  USHF.L.U32 UR34, UR34, 0x8, URZ ;  /* 0x0000000822227899 */ /* 0x000fe200080006ff */
[----:B------:R-:W-:Y:S11]  /*4ae0*/  BRA.U !UP3, `(.L_x_89) ;  /* 0x000000010b347547 */ /* 0x000ff6000b800000 */
[----:B------:R-:W-:Y:S01]  /*4af0*/  UPLOP3.LUT UP0, UPT, UPT, UPT, UP2, 0x80, 0x8 ;  /* 0x000000000008789c */ /* 0x000fe20003f0f020 */
[----:B--2---:R-:W-:Y:S02]  /*4b00*/  HFMA2 R0, -RZ, RZ, 0, 5.9604644775390625e-08 ;  /* 0x00000001ff007431 */ /* 0x004fe400000001ff */
[----:B------:R-:W-:Y:S03]  /*4b10*/  IMAD.MOV.U32 R96, RZ, RZ, 0x1 ;  /* 0x00000001ff607424 */ /* 0x000fe600078e00ff */
[----:B------:R-:W-:Y:S05]  /*4b20*/  PLOP3.LUT P0, PT, PT, PT, UP0, 0x80, 0x8 ;  /* 0x000000000008781c */ /* 0x000fea0003f0f008 */
[----:B------:R-:W2:Y:S01]  /*4b30*/  @UP0 LDCU.64 UR10, c[0x0][0x888] ;  /* 0x00011100ff0a07ac */ /* 0x000ea20008000a00 */
[----:B------:R-:W-:Y:S07]  /*4b40*/  @UP0 UIMAD UR8, UR36, UR4, URZ ;  /* 0x00000004240802a4 */ /* 0x000fee000f8e02ff */
[----:B------:R-:W-:Y:S01]  /*4b50*/  @!P0 PRMT R96, R0, 0x7610, R96 ;  /* 0x0000761000608816 */ /* 0x000fe20000000060 */
[----:B--2---:R-:W-:Y:S03]  /*4b60*/  @UP0 UIMAD.WIDE UR10, UR8, 0x4, UR10 ;  /* 0x00000004080a08a5 */ /* 0x004fe6000f8e020a */
[----:B------:R-:W2:Y:S03]  /*4b70*/  @!UP0 LDCU UR8, c[0x0][0x880] ;  /* 0x00011000ff0887ac */ /* 0x000ea60008000800 */
[----:B------:R-:W-:Y:S01]  /*4b80*/  IMAD.U32 R8, RZ, RZ, UR10 ;  /* 0x0000000aff087e24 */ /* 0x000fe2000f8e00ff */
[----:B------:R-:W-:Y:S05]  /*4b90*/  MOV R9, UR11 ;  /* 0x0000000b00097c02 */ /* 0x000fea0008000f00 */
[----:B-----5:R3:W5:Y:S02]  /*4ba0*/  @P0 LDG.E R49, desc[UR46][R8.64] ;  /* 0x0000002e08310981 */ /* 0x020764000c1e1900 */
[----:B--23--:R-:W-:Y:S07]  /*4bb0*/  @!P0 IMAD.U32 R49, RZ, RZ, UR8 ;  /* 0x00000008ff318e24 */ /* 0x00cfee000f8e00ff */
.L_x_89:
[----:B-----5:R-:W-:Y:S01]  /*4bc0*/  @!P2 FSETP.EQ.AND P0, PT, R49, RZ, PT ;  /* 0x000000ff3100a20b */ /* 0x020fe20003f02000 */
[----:B------:R-:W-:Y:S01]  /*4bd0*/  @!UPT UIADD3 URZ, UPT, UPT, URZ, URZ, URZ ;  /* 0x000000fffffff290 */ /* 0x000fe2000fffe0ff */
[----:B------:R-:W-:Y:S11]  /*4be0*/  @!P2 BRA `(.L_x_90) ;  /* 0x000000000014a947 */ /* 0x000ff60003800000 */
[----:B------:R-:W-:Y:S02]  /*4bf0*/  LOP3.LUT P2, RZ, R96, 0xff, RZ, 0xc0, !PT ;  /* 0x000000ff60ff7812 */ /* 0x000fe4000784c0ff */
[----:B------:R-:W-:Y:S04]  /*4c00*/  PLOP3.LUT P0, PT, PT, PT, UP0, 0x80, 0x8 ;  /* 0x000000000008781c */ /* 0x000fe80003f0f008 */
[----:B------:R-:W-:Y:S07]  /*4c10*/  PLOP3.LUT P0, PT, P0, PT, PT, 0x8, 0x80 ;  /* 0x000000000080781c */ /* 0x000fee000070e170 */
[----:B------:R-:W-:Y:S11]  /*4c20*/  @P2 FSETP.EQ.AND P0, PT, R49, RZ, PT ;  /* 0x000000ff3100220b */ /* 0x000ff60003f02000 */
[----:B------:R-:W-:Y:S02]  /*4c30*/  @!UPT UIADD3 URZ, UPT, UPT, URZ, URZ, URZ ;  /* 0x000000fffffff290 */ /* 0x000fe4000fffe0ff */
.L_x_90:
[----:B------:R-:W3:Y:S01]  /*4c40*/  SYNCS.PHASECHK.TRANS64.TRYWAIT P2, [UR7+0x160], R14 ;  /* 0x0001600eff0075a7 */ /* 0x000ee20008041107 */
[----:B------:R-:W-:Y:S04]  /*4c50*/  ELECT P4, URZ, PT ;  /* 0x0000000000ff782f */ /* 0x000fe80003880000 */
[----:B------:R-:W-:Y:S11]  /*4c60*/  PLOP3.LUT P4, PT, P0, P4, PT, 0xf2, 0x2f ;  /* 0x00000000002f781c */ /* 0x000ff60000789e72 */
[----:B------:R-:W-:Y:S02]  /*4c70*/  @!UPT UIADD3 URZ, UPT, UPT, URZ, URZ, URZ ;  /* 0x000000fffffff290 */ /* 0x000fe4000fffe0ff */
[----:B-1----:R-:W-:Y:S05]  /*4c80*/  @!P4 IADD3 R8, P0, PT, R30, 0x580, RZ ;  /* 0x000005801e08c810 */ /* 0x002fea0007f1e0ff */
[----:B--2---:R-:W-:Y:S01]  /*4c90*/  @!P4 IMAD.X R2, RZ, RZ, R31, P0 ;  /* 0x000000ffff02c224 */ /* 0x004fe200000e061f */
[----:B---3--:R-:W-:Y:S07]  /*4ca0*/  @!P2 BRA `(.L_x_91) ;  /* 0x0000005800c0a947 */ /* 0x008fee0003800000 */
.L_x_204:
[----:B------:R-:W-:Y:S01]  /*4cb0*/  @!P4 R2UR UR8, R2 ;  /* 0x000000000208c2ca */ /* 0x000fe200000e0000 */
[----:B------:R-:W-:Y:S01]  /*4cc0*/  VOTEU.ALL UP1, P4 ;  /* 0x0000000000ff7886 */ /* 0x000fe20002020000 */
[----:B------:R-:W-:Y:S01]  /*4cd0*/  @!P4 R2UR UR9, R8 ;  /* 0x000000000809c2ca */ /* 0x000fe200000e0000 */
[----:B-1----:R-:W-:Y:S01]  /*4ce0*/  @!P4 IMAD.MOV.U32 R0, RZ, RZ, 0x1000 ;  /* 0x00001000ff00c424 */ /* 0x002fe200078e00ff */
[----:B------:R-:W-:Y:S01]  /*4cf0*/  UMOV UR10, 0x0 ;  /* 0x00000000000a7882 */ /* 0x000fe20000000000 */
[----:B------:R-:W-:Y:S01]  /*4d00*/  UMOV UR11, 0x10000000 ;  /* 0x10000000000b7882 */ /* 0x000fe20000000000 */
[----:B------:R-:W-:Y:S01]  /*4d10*/  @!UP1 UIADD3 UR32, UPT, UPT, UR7, 0x400, URZ ;  /* 0x0000040007209890 */ /* 0x000fe2000fffe0ff */
[----:B------:R-:W-:Y:S06]  /*4d20*/  VOTEU.ALL UP1, P4 ;  /* 0x0000000000ff7886 */ /* 0x000fec0002020000 */
[----:B------:R-:W-:Y:S01]  /*4d30*/  IMAD.U32 R9, RZ, RZ, UR8 ;  /* 0x00000008ff097e24 */ /* 0x000fe2000f8e00ff */
[----:B------:R-:W-:Y:S01]  /*4d40*/  UPRMT UR8, UR37, 0x654, UR33 ;  /* 0x0000065425087896 */ /* 0x000fe20008000021 */
[----:B------:R-:W-:Y:S03]  /*4d50*/  IMAD.U32 R8, RZ, RZ, UR9 ;  /* 0x00000009ff087e24 */ /* 0x000fe6000f8e00ff */
[----:B------:R-:W-:Y:S02]  /*4d60*/  @!P4 R2UR UR15, R9 ;  /* 0x00000000090fc2ca */ /* 0x000fe400000e0000 */
[----:B------:R-:W-:Y:S02]  /*4d70*/  @!P4 R2UR UR14, R8 ;  /* 0x00000000080ec2ca */ /* 0x000fe400000e0000 */
[----:B------:R-:W-:Y:S05]  /*4d80*/  @!P4 IADD3 R8, P0, PT, R30, 0x580, RZ ;  /* 0x000005801e08c810 */ /* 0x000fea0007f1e0ff */
[----:B------:R-:W-:Y:S06]  /*4d90*/  @!P4 IMAD.X R2, RZ, RZ, R31, P0 ;  /* 0x000000ffff02c224 */ /* 0x000fec00000e061f */
[----:B------:R1:W-:Y:S01]  /*4da0*/  @!UP1 UTMALDG.3D [UR32], [UR14], desc[UR10] ;  /* 0x00000a200e0095b4 */ /* 0x0003e20008011000 */
[----:B------:R1:W-:Y:S01]  /*4db0*/  @!P4 SYNCS.ARRIVE.TRANS64.RED.A0TR RZ, [UR7+0x140], R0 ;  /* 0x00014000ffffc9a7 */ /* 0x0003e20008300407 */
[----:B------:R-:W-:Y:S01]  /*4dc0*/  SYNCS.ARRIVE.TRANS64.RED.A1T0 RZ, [UR8], RZ ;  /* 0x000000ffffff79a7 */ /* 0x000fe20008100408 */
[----:B------:R-:W2:Y:S02]  /*4dd0*/  SYNCS.PHASECHK.TRANS64.TRYWAIT P2, [UR7+0x168], R14 ;  /* 0x0001680eff0075a7 */ /* 0x000ea40008041107 */
[----:B-12---:R-:W-:Y:S05]  /*4de0*/  @!P2 BRA `(.L_x_92) ;  /* 0x000000580088a947 */ /* 0x006fea0003800000 */
.L_x_206:
[----:B------:R-:W-:Y:S01]  /*4df0*/  @!P4 R2UR UR8, R2 ;  /* 0x000000000208c2ca */ /* 0x000fe200000e0000 */
[----:B------:R-:W-:Y:S01]  /*4e00*/  VOTEU.ALL UP1, P4 ;  /* 0x0000000000ff7886 */ /* 0x000fe20002020000 */
[----:B------:R-:W-:Y:S01]  /*4e10*/  @!P4 R2UR UR9, R8 ;  /* 0x000000000809c2ca */ /* 0x000fe200000e0000 */
[----:B-1----:R-:W-:Y:S01]  /*4e20*/  @!P4 IMAD.MOV.U32 R0, RZ, RZ, 0x1000 ;  /* 0x00001000ff00c424 */ /* 0x002fe200078e00ff */
[----:B------:R-:W-:Y:S01]  /*4e30*/  UMOV UR10, 0x0 ;  /* 0x00000000000a7882 */ /* 0x000fe20000000000 */
[----:B------:R-:W-:Y:S01]  /*4e40*/  UMOV UR11, 0x10000000 ;  /* 0x10000000000b7882 */ /* 0x000fe20000000000 */
[----:B------:R-:W-:Y:S02]  /*4e50*/  @!UP1 UIADD3 UR26, UPT, UPT, UR34, 0x40, URZ ;  /* 0x00000040221a9890 */ /* 0x000fe4000fffe0ff */
[----:B------:R-:W-:Y:S01]  /*4e60*/  @!UP1 UIADD3 UR24, UPT, UPT, UR7, 0x1400, URZ ;  /* 0x0000140007189890 */ /* 0x000fe2000fffe0ff */
[----:B------:R-:W-:Y:S01]  /*4e70*/  VOTEU.ALL UP1, P4 ;  /* 0x0000000000ff7886 */ /* 0x000fe20002020000 */
[----:B------:R-:W-:Y:S01]  /*4e80*/  UMOV UR27, UR35 ;  /* 0x00000023001b7c82 */ /* 0x000fe20008000000 */
[----:B------:R-:W-:Y:S02]  /*4e90*/  UMOV UR28, UR36 ;  /* 0x00000024001c7c82 */ /* 0x000fe40008000000 */
        /* <DEDUP_REMOVED lines=12> */
.L_x_208:
[----:B------:R-:W2:Y:S01]  /*4f60*/  LDC.64 R12, c[0x0][0xb18] ;  /* 0x0002c600ff0c7b82 */ /* 0x000ea20000000a00 */
[----:B------:R-:W-:Y:S01]  /*4f70*/  @!P4 R2UR UR8, R2 ;  /* 0x000000000208c2ca */ /* 0x000fe200000e0000 */
[----:B------:R-:W-:Y:S01]  /*4f80*/  VOTEU.ALL UP1, P4 ;  /* 0x0000000000ff7886 */ /* 0x000fe20002020000 */
[----:B------:R-:W-:Y:S01]  /*4f90*/  @!P4 R2UR UR9, R8 ;  /* 0x000000000809c2ca */ /* 0x000fe200000e0000 */
[----:B-1----:R-:W-:Y:S01]  /*4fa0*/  @!P4 IMAD.MOV.U32 R0, RZ, RZ, 0x1000 ;  /* 0x00001000ff00c424 */ /* 0x002fe200078e00ff */
[----:B------:R-:W-:Y:S03]  /*4fb0*/  UMOV UR10, 0x0 ;  /* 0x00000000000a7882 */ /* 0x000fe60000000000 */
[----:B------:R-:W1:Y:S01]  /*4fc0*/  @!P1 LDC R2, c[0x0][0xb0c] ;  /* 0x0002c300ff029b82 */ /* 0x000e620000000800 */
[----:B------:R-:W-:Y:S01]  /*4fd0*/  @!UP1 UIADD3 UR18, UPT, UPT, UR34, 0x80, URZ ;  /* 0x0000008022129890 */ /* 0x000fe2000fffe0ff */
[----:B------:R-:W-:Y:S01]  /*4fe0*/  @P3 SHF.R.U32.HI R26, RZ, 0x10, R21 ;  /* 0x00000010ff1a3819 */ /* 0x000fe20000011615 */
[----:B------:R-:W-:Y:S01]  /*4ff0*/  @!UP1 UIADD3 UR16, UPT, UPT, UR7, 0x2400, URZ ;  /* 0x0000240007109890 */ /* 0x000fe2000fffe0ff */
[----:B------:R-:W-:Y:S01]  /*5000*/  VIADD R28, R28, 0x1 ;  /* 0x000000011c1c7836 */ /* 0x000fe20000000000 */
[----:B------:R-:W-:Y:S01]  /*5010*/  VOTEU.ALL UP1, P4 ;  /* 0x0000000000ff7886 */ /* 0x000fe20002020000 */
[----:B------:R-:W-:Y:S01]  /*5020*/  UMOV UR11, 0x10000000 ;  /* 0x10000000000b7882 */ /* 0x000fe20000000000 */
[----:B------:R-:W-:Y:S01]  /*5030*/  UMOV UR19, UR35 ;  /* 0x0000002300137c82 */ /* 0x000fe20008000000 */
[----:B------:R-:W-:Y:S01]  /*5040*/  IMAD.U32 R9, RZ, RZ, UR8 ;  /* 0x00000008ff097e24 */ /* 0x000fe2000f8e00ff */
[----:B------:R-:W-:Y:S01]  /*5050*/  UMOV UR20, UR36 ;  /* 0x0000002400147c82 */ /* 0x000fe20008000000 */
[----:B------:R-:W-:Y:S01]  /*5060*/  IMAD.U32 R8, RZ, RZ, UR9 ;  /* 0x00000009ff087e24 */ /* 0x000fe2000f8e00ff */
[----:B------:R-:W-:Y:S02]  /*5070*/  UPRMT UR8, UR37, 0x654, UR17 ;  /* 0x0000065425087896 */ /* 0x000fe40008000011 */
[----:B------:R-:W-:Y:S02]  /*5080*/  @!P4 R2UR UR15, R9 ;  /* 0x00000000090fc2ca */ /* 0x000fe400000e0000 */
[----:B------:R-:W-:Y:S02]  /*5090*/  @!P4 R2UR UR14, R8 ;  /* 0x00000000080ec2ca */ /* 0x000fe400000e0000 */
[----:B------:R-:W3:Y:S11]  /*50a0*/  LDC.64 R8, c[0x0][0xb10] ;  /* 0x0002c400ff087b82 */ /* 0x000ef60000000a00 */
[----:B------:R1:W-:Y:S01]  /*50b0*/  @!UP1 UTMALDG.3D [UR16], [UR14], desc[UR10] ;  /* 0x00000a100e0095b4 */ /* 0x0003e20008011000 */
[----:B------:R5:W-:Y:S01]  /*50c0*/  @!P4 SYNCS.ARRIVE.TRANS64.RED.A0TR RZ, [UR7+0x150], R0 ;  /* 0x00015000ffffc9a7 */ /* 0x000be20008300407 */
[C---:B---3--:R-:W-:Y:S01]  /*50d0*/  @!P1 IMAD.HI.U32 R8, R11.reuse, R8, RZ ;  /* 0x000000080b089227 */ /* 0x048fe200078e00ff */
[----:B--2---:R-:W-:Y:S02]  /*50e0*/  @!P1 ISETP.NE.AND P0, PT, R12, 0x1, PT ;  /* 0x000000010c00980c */ /* 0x004fe40003f05270 */
[----:B-1----:R-:W-:Y:S01]  /*50f0*/  @!P1 ISETP.NE.AND P2, PT, R2, 0x1, PT ;  /* 0x000000010200980c */ /* 0x002fe20003f45270 */
[----:B------:R-:W-:Y:S01]  /*5100*/  SYNCS.ARRIVE.TRANS64.RED.A1T0 RZ, [UR8], RZ ;  /* 0x000000ffffff79a7 */ /* 0x000fe20008100408 */
[C---:B------:R-:W-:Y:S01]  /*5110*/  @!P1 IMAD.HI.U32 R13, R10.reuse, R13, RZ ;  /* 0x0000000d0a0d9227 */ /* 0x040fe200078e00ff */
[----:B------:R-:W-:Y:S04]  /*5120*/  @!P1 SHF.R.U32.HI R8, RZ, R9, R8 ;  /* 0x00000009ff089219 */ /* 0x000fe80000011608 */
[----:B------:R-:W-:Y:S01]  /*5130*/  @!P1 SEL R8, R11, R8, !P2 ;  /* 0x000000080b089207 */ /* 0x000fe20005000000 */
[----:B------:R-:W1:Y:S01]  /*5140*/  SYNCS.PHASECHK.TRANS64.TRYWAIT P5, [UR7+0x178], R14 ;  /* 0x0001780eff0075a7 */ /* 0x000e6200080a1107 */
[----:B-----5:R-:W2:Y:S02]  /*5150*/  @!P1 LDC R0, c[0x0][0xb20] ;  /* 0x0002c800ff009b82 */ /* 0x020ea40000000800 */
[----:B--2---:R-:W-:Y:S04]  /*5160*/  @!P1 SHF.R.U32.HI R0, RZ, R0, R13 ;  /* 0x00000000ff009219 */ /* 0x004fe8000001160d */
[----:B------:R-:W-:Y:S05]  /*5170*/  @!P1 SEL R9, R10, R0, !P0 ;  /* 0x000000000a099207 */ /* 0x000fea0004000000 */
[----:B------:R-:W-:Y:S02]  /*5180*/  @!P1 IMAD.IADD R0, R9, 0x1, -R8 ;  /* 0x0000000109009824 */ /* 0x000fe400078e0a08 */
[----:B------:R-:W-:Y:S02]  /*5190*/  @!P1 IMAD.IADD R8, R8, 0x1, -R9 ;  /* 0x0000000108089824 */ /* 0x000fe400078e0a09 */
[----:B------:R-:W-:Y:S02]  /*51a0*/  @!P1 IMAD R11, R0, R2, R11 ;  /* 0x00000002000b9224 */ /* 0x000fe400078e020b */
[----:B------:R-:W-:Y:S01]  /*51b0*/  @!P1 IMAD R10, R8, R12, R10 ;  /* 0x0000000c080a9224 */ /* 0x000fe200078e020a */
[----:B-1----:R-:W-:Y:S06]  /*51c0*/  @!P5 BRA `(.L_x_94) ;  /* 0x0000005400c0d947 */ /* 0x002fec0003800000 */
.L_x_210:
[----:B------:R-:W-:Y:S01]  /*51d0*/  @!P4 IADD3 R2, P0, PT, R30, 0x580, RZ ;  /* 0x000005801e02c810 */ /* 0x000fe20007f1e0ff */
[----:B------:R-:W-:Y:S01]  /*51e0*/  VOTEU.ALL UP1, P4 ;  /* 0x0000000000ff7886 */ /* 0x000fe20002020000 */
[----:B------:R-:W-:Y:S01]  /*51f0*/  UMOV UR18, 0x0 ;  /* 0x0000000000127882 */ /* 0x000fe20000000000 */
[----:B------:R-:W-:Y:S01]  /*5200*/  UMOV UR19, 0x10000000 ;  /* 0x1000000000137882 */ /* 0x000fe20000000000 */
[----:B------:R-:W-:Y:S01]  /*5210*/  @!P4 R2UR UR9, R2 ;  /* 0x000000000209c2ca */ /* 0x000fe200000e0000 */
[----:B-1----:R-:W-:Y:S01]  /*5220*/  @!P4 IMAD.X R0, RZ, RZ, R31, P0 ;  /* 0x000000ffff00c224 */ /* 0x002fe200000e061f */
[----:B------:R-:W-:Y:S01]  /*5230*/  @!UP1 UIADD3 UR10, UPT, UPT, UR34, 0xc0, URZ ;  /* 0x000000c0220a9890 */ /* 0x000fe2000fffe0ff */
[----:B------:R-:W-:Y:S01]  /*5240*/  ISETP.NE.AND P0, PT, R28, 0x2, PT ;  /* 0x000000021c00780c */ /* 0x000fe20003f05270 */
[----:B------:R-:W-:Y:S01]  /*5250*/  UMOV UR11, UR35 ;  /* 0x00000023000b7c82 */ /* 0x000fe20008000000 */
[----:B------:R-:W-:Y:S01]  /*5260*/  UMOV UR12, UR36 ;  /* 0x00000024000c7c82 */ /* 0x000fe20008000000 */
[----:B------:R-:W-:Y:S01]  /*5270*/  @!P4 R2UR UR8, R0 ;  /* 0x000000000008c2ca */ /* 0x000fe200000e0000 */
[----:B------:R-:W-:Y:S01]  /*5280*/  IMAD.IADD R14, R10, 0x1, R94 ;  /* 0x000000010a0e7824 */ /* 0x000fe200078e025e */
[----:B------:R-:W-:Y:S01]  /*5290*/  @P3 R2UR UR36, R26 ;  /* 0x000000001a2432ca */ /* 0x000fe200000e0000 */
[----:B------:R-:W-:Y:S01]  /*52a0*/  IMAD.IADD R15, R11, 0x1, R95 ;  /* 0x000000010b0f7824 */ /* 0x000fe200078e025f */
[----:B------:R-:W-:Y:S02]  /*52b0*/  SEL R0, RZ, 0x1, P0 ;  /* 0x00000001ff007807 */ /* 0x000fe40000000000 */
[----:B------:R-:W-:Y:S01]  /*52c0*/  LOP3.LUT R29, R29, 0x1, RZ, 0x3c, !PT ;  /* 0x000000011d1d7812 */ /* 0x000fe200078e3cff */
[----:B------:R-:W-:Y:S01]  /*52d0*/  IMAD.U32 R8, RZ, RZ, UR9 ;  /* 0x00000009ff087e24 */ /* 0x000fe2000f8e00ff */
[----:B------:R-:W-:Y:S01]  /*52e0*/  @!UP1 UIADD3 UR9, UPT, UPT, UR7, 0x158, URZ ;  /* 0x0000015807099890 */ /* 0x000fe2000fffe0ff */
[----:B------:R-:W-:Y:S02]  /*52f0*/  LOP3.LUT R27, R27, R0, RZ, 0x3c, !PT ;  /* 0x000000001b1b7212 */ /* 0x000fe400078e3cff */
[----:B------:R-:W-:Y:S02]  /*5300*/  SEL R28, R28, RZ, P0 ;  /* 0x000000ff1c1c7207 */ /* 0x000fe40000000000 */
[----:B------:R-:W-:Y:S01]  /*5310*/  IMAD.U32 R9, RZ, RZ, UR8 ;  /* 0x00000008ff097e24 */ /* 0x000fe2000f8e00ff */
[----:B------:R-:W-:Y:S01]  /*5320*/  @!P4 R2UR UR14, R8 ;  /* 0x00000000080ec2ca */ /* 0x000fe200000e0000 */
[----:B------:R-:W-:Y:S01]  /*5330*/  @!UP1 UIADD3 UR8, UPT, UPT, UR7, 0x3400, URZ ;  /* 0x0000340007089890 */ /* 0x000fe2000fffe0ff */
[----:B------:R-:W-:Y:S02]  /*5340*/  VOTEU.ALL UP1, P4 ;  /* 0x0000000000ff7886 */ /* 0x000fe40002020000 */
[----:B------:R-:W-:Y:S11]  /*5350*/  @!P4 R2UR UR15, R9 ;  /* 0x00000000090fc2ca */ /* 0x000ff600000e0000 */
[----:B------:R-:W-:Y:S02]  /*5360*/  @!UPT UIADD3 URZ, UPT, UPT, URZ, URZ, URZ ;  /* 0x000000fffffff290 */ /* 0x000fe4000fffe0ff */
[----:B------:R2:W-:Y:S01]  /*5370*/  @!UP1 UTMALDG.3D [UR8], [UR14], desc[UR18] ;  /* 0x000012080e0095b4 */ /* 0x0005e20008011000 */
[----:B------:R2:W-:Y:S01]  /*5380*/  @!P4 SYNCS.ARRIVE.TRANS64.RED.A0TR RZ, [UR7+0x158], R25 ;  /* 0x00015819ffffc9a7 */ /* 0x0005e20008300407 */
[----:B------:R-:W-:Y:S01]  /*5390*/  UPLOP3.LUT UP1, UPT, UPT, UPT, UPT, 0x80, 0x8 ;  /* 0x000000000008789c */ /* 0x000fe20003f2f070 */
[----:B------:R-:W-:Y:S01]  /*53a0*/  SYNCS.ARRIVE.TRANS64.RED.A1T0 RZ, [UR13], RZ ;  /* 0x000000ffffff79a7 */ /* 0x000fe2000810040d */
[----:B------:R-:W-:Y:S09]  /*53b0*/  @P3 BRA `(.L_x_95) ;  /* 0xfffffff000a03947 */ /* 0x000ff2000383ffff */
[----:B------:R-:W-:-:S04]  /*53c0*/  SHF.L.U32 R2, R29, 0x1f, RZ ;  /* 0x0000001f1d027819 */ /* 0x000fc800000006ff */
[----:B------:R-:W1:Y:S02]  /*53d0*/  SYNCS.PHASECHK.TRANS64.TRYWAIT P0, [UR7+0x160], R2 ;  /* 0x00016002ff0075a7 */ /* 0x000e640008001107 */
[----:B-1----:R-:W-:Y:S05]  /*53e0*/  @!P0 BRA `(.L_x_96) ;  /* 0x0000005400508947 */ /* 0x002fea0003800000 */
.L_x_212:
[----:B------:R-:W3:Y:S02]  /*53f0*/  SYNCS.PHASECHK.TRANS64.TRYWAIT P0, [UR7+0x168], R2 ;  /* 0x00016802ff0075a7 */ /* 0x000ee40008001107 */
[----:B---3--:R-:W-:Y:S05]  /*5400*/  @!P0 BRA `(.L_x_97) ;  /* 0x0000005400608947 */ /* 0x008fea0003800000 */
.L_x_214:
[----:B------:R-:W3:Y:S02]  /*5410*/  SYNCS.PHASECHK.TRANS64.TRYWAIT P0, [UR7+0x170], R2 ;  /* 0x00017002ff0075a7 */ /* 0x000ee40008001107 */
[----:B---3--:R-:W-:Y:S05]  /*5420*/  @!P0 BRA `(.L_x_98) ;  /* 0x0000005400708947 */ /* 0x008fea0003800000 */
.L_x_216:
[----:B-1----:R-:W-:-:S07]  /*5430*/  MOV R0, UR7 ;  /* 0x0000000700007c02 */ /* 0x002fce0008000f00 */
.L_x_99:
[----:B-1----:R-:W-:-:S04]  /*5440*/  SHF.L.U32 R2, R29, 0x1f, RZ ;  /* 0x0000001f1d027819 */ /* 0x002fc800000006ff */
[----:B------:R1:W3:Y:S03]  /*5450*/  SYNCS.PHASECHK.TRANS64.TRYWAIT P0, [R0+URZ+0x178], R2 ;  /* 0x00017802000075a7 */ /* 0x0002e600080011ff */
[----:B---3--:R-:W-:Y:S05]  /*5460*/  @!P0 NANOSLEEP.SYNCS 0x989680 ;  /* 0x009896800000895d */ /* 0x008fea0003900000 */
[----:B------:R-:W3:Y:S02]  /*5470*/  @!P0 SYNCS.PHASECHK.TRANS64 P0, [R0+URZ+0x178], R2 ;  /* 0x00017802000085a7 */ /* 0x000ee400080010ff */
[----:B--23--:R-:W-:Y:S05]  /*5480*/  @P0 EXIT ;  /* 0x000000000000094d */ /* 0x00cfea0003800000 */
[----:B------:R-:W-:Y:S05]  /*5490*/  BRA `(.L_x_99) ;  /* 0xfffffffc00e87947 */ /* 0x000fea000383ffff */
.L_x_84:
[----:B------:R-:W-:-:S06]  /*54a0*/  UISETP.GE.AND UP1, UPT, UR8, 0x4, UPT ;  /* 0x000000040800788c */ /* 0x000fcc000bf26270 */
[----:B------:R-:W-:-:S13]  /*54b0*/  PLOP3.LUT P0, PT, PT, PT, UP1, 0x80, 0x8 ;  /* 0x000000000008781c */ /* 0x000fda0003f0f018 */
[----:B------:R-:W-:Y:S05]  /*54c0*/  @!P0 EXIT ;  /* 0x000000000000894d */ /* 0x000fea0003800000 */
[----:B------:R-:W-:Y:S01]  /*54d0*/  BAR.SYNC.DEFER_BLOCKING 0x6, 0xa0 ;  /* 0x0182800000007b1d */ /* 0x000fe20000010000 */
[C---:B------:R-:W-:Y:S01]  /*54e0*/  IMAD.SHL.U32 R3, R108.reuse, 0x40, RZ ;  /* 0x000000406c037824 */ /* 0x040fe200078e00ff */
[C---:B------:R-:W-:Y:S01]  /*54f0*/  LOP3.LUT R110, R108.reuse, 0x60, RZ, 0xc0, !PT ;  /* 0x000000606c6e7812 */ /* 0x040fe200078ec0ff */
[C---:B------:R-:W-:Y:S01]  /*5500*/  IMAD.SHL.U32 R100, R108.reuse, 0x20, RZ ;  /* 0x000000206c647824 */ /* 0x040fe200078e00ff */
[----:B------:R-:W-:Y:S01]  /*5510*/  CS2R R106, SRZ ;  /* 0x00000000006a7805 */ /* 0x000fe2000001ff00 */
[C---:B------:R-:W-:Y:S01]  /*5520*/  IMAD.SHL.U32 R4, R108.reuse, 0x2, RZ ;  /* 0x000000026c047824 */ /* 0x040fe200078e00ff */
[----:B------:R-:W-:Y:S02]  /*5530*/  UMOV UR49, 0x400 ;  /* 0x0000040000317882 */ /* 0x000fe40000000000 */
[----:B------:R-:W1:Y:S01]  /*5540*/  LDC R99, c[0x0][0x370] ;  /* 0x0000dc00ff637b82 */ /* 0x000e620000000800 */
[----:B------:R-:W-:Y:S01]  /*5550*/  ULEA UR49, UR37, UR49, 0x18 ;  /* 0x0000003125317291 */ /* 0x000fe2000f8ec0ff */
[----:B------:R-:W-:Y:S01]  /*5560*/  LOP3.LUT R2, R3, 0x180, RZ, 0xc0, !PT ;  /* 0x0000018003027812 */ /* 0x000fe200078ec0ff */
[----:B------:R-:W-:Y:S01]  /*5570*/  IMAD.U32 R46, R108, 0x10000, RZ ;  /* 0x000100006c2e7824 */ /* 0x000fe200078e00ff */
[----:B------:R-:W-:Y:S01]  /*5580*/  LOP3.LUT R100, R100, 0xc00, RZ, 0xc0, !PT ;  /* 0x00000c0064647812 */ /* 0x000fe200078ec0ff */
[----:B------:R-:W-:Y:S01]  /*5590*/  UIADD3 UR4, UPT, UPT, UR49, 0x4400, URZ ;  /* 0x0000440031047890 */ /* 0x000fe2000fffe0ff */
[----:B------:R-:W-:Y:S01]  /*55a0*/  LOP3.LUT R4, R2, 0x20, R4, 0xf8, !PT ;  /* 0x0000002002047812 */ /* 0x000fe200078ef804 */
[----:B------:R-:W-:Y:S01]  /*55b0*/  IMAD.SHL.U32 R2, R108, 0x8, RZ ;  /* 0x000000086c027824 */ /* 0x000fe200078e00ff */
[----:B------:R-:W2:Y:S01]  /*55c0*/  LDC R42, c[0x0][0xb0c] ;  /* 0x0002c300ff2a7b82 */ /* 0x000ea20000000800 */
[----:B------:R-:W-:Y:S01]  /*55d0*/  LOP3.LUT R100, R100, 0x40, R3, 0xf8, !PT ;  /* 0x0000004064647812 */ /* 0x000fe200078ef803 */
[----:B------:R-:W-:Y:S01]  /*55e0*/  IMAD.MOV.U32 R45, RZ, RZ, RZ ;  /* 0x000000ffff2d7224 */ /* 0x000fe200078e00ff */
[----:B------:R-:W-:Y:S01]  /*55f0*/  LOP3.LUT R46, R46, 0x600000, RZ, 0xc0, !PT ;  /* 0x006000002e2e7812 */ /* 0x000fe200078ec0ff */
[----:B------:R-:W-:Y:S01]  /*5600*/  IMAD.MOV.U32 R112, RZ, RZ, RZ ;  /* 0x000000ffff707224 */ /* 0x000fe200078e00ff */
[----:B------:R-:W-:-:S02]  /*5610*/  LOP3.LUT R108, R108, 0x2, RZ, 0xc0, !PT ;  /* 0x000000026c6c7812 */ /* 0x000fc400078ec0ff */
[----:B------:R-:W-:Y:S02]  /*5620*/  CS2R R104, SRZ ;  /* 0x0000000000687805 */ /* 0x000fe4000001ff00 */
[----:B------:R-:W-:Y:S01]  /*5630*/  LOP3.LUT R2, R4, 0x30, R2, 0x78, !PT ;  /* 0x0000003004027812 */ /* 0x000fe200078e7802 */
[----:B------:R-:W4:Y:S01]  /*5640*/  LDC R97, c[0x0][0xb20] ;  /* 0x0002c800ff617b82 */ /* 0x000f220000000800 */
[----:B------:R-:W3:Y:S01]  /*5650*/  LDS R0, [UR49+0x240] ;  /* 0x00024031ff007984 */ /* 0x000ee20008000800 */
[----:B------:R-:W-:Y:S01]  /*5660*/  LOP3.LUT R100, R100, 0x200, R3, 0xf8, !PT ;  /* 0x0000020064647812 */ /* 0x000fe200078ef803 */
[----:B------:R-:W-:Y:S01]  /*5670*/  IMAD.MOV R102, RZ, RZ, -R108 ;  /* 0x000000ffff667224 */ /* 0x000fe200078e0a6c */
[----:B------:R-:W1:Y:S01]  /*5680*/  LDCU.64 UR52, c[0x0][0x348] ;  /* 0x00006900ff3477ac */ /* 0x000e620008000a00 */
[----:B------:R-:W-:Y:S01]  /*5690*/  IMAD.U32 R109, RZ, RZ, UR4 ;  /* 0x00000004ff6d7e24 */ /* 0x000fe2000f8e00ff */
[----:B------:R-:W-:Y:S02]  /*56a0*/  LOP3.LUT R100, R100, R2, RZ, 0xfc, !PT ;  /* 0x0000000264647212 */ /* 0x000fe400078efcff */
[----:B------:R-:W1:Y:S01]  /*56b0*/  LDC R41, c[0x0][0xb30] ;  /* 0x0002cc00ff297b82 */ /* 0x000e620000000800 */
[----:B------:R-:W1:Y:S01]  /*56c0*/  LDCU.64 UR38, c[0x0][0x888] ;  /* 0x00011100ff2677ac */ /* 0x000e620008000a00 */
[----:B------:R-:W1:Y:S06]  /*56d0*/  LDCU.64 UR44, c[0x0][0x890] ;  /* 0x00011200ff2c77ac */ /* 0x000e6c0008000a00 */
[----:B------:R-:W1:Y:S01]  /*56e0*/  LDC.64 R92, c[0x0][0xb10] ;  /* 0x0002c400ff5c7b82 */ /* 0x000e620000000a00 */
[----:B------:R-:W-:-:S07]  /*56f0*/  UIADD3 UR48, UPT, UPT, UR49, 0x400, URZ ;  /* 0x0000040031307890 */ /* 0x000fce000fffe0ff */
[----:B------:R-:W1:Y:S08]  /*5700*/  LDC.64 R38, c[0x0][0xb18] ;  /* 0x0002c600ff267b82 */ /* 0x000e700000000a00 */
[----:B------:R-:W1:Y:S08]  /*5710*/  LDC.64 R36, c[0x0][0xb28] ;  /* 0x0002ca00ff247b82 */ /* 0x000e700000000a00 */
[----:B------:R-:W1:Y:S01]  /*5720*/  LDC.64 R90, c[0x0][0x8b0] ;  /* 0x00022c00ff5a7b82 */ /* 0x000e620000000a00 */
[----:B---3--:R-:W-:-:S07]  /*5730*/  IMAD.IADD R46, R0, 0x1, R46 ;  /* 0x00000001002e7824 */ /* 0x008fce00078e022e */
[----:B------:R-:W3:Y:S08]  /*5740*/  LDC.64 R88, c[0x0][0x8a8] ;  /* 0x00022a00ff587b82 */ /* 0x000ef00000000a00 */
[----:B--2-4-:R-:W1:Y:S02]  /*5750*/  LDC R98, c[0x0][0x374] ;  /* 0x0000dd00ff627b82 */ /* 0x014e640000000800 */
.L_x_141:
[----:B------:R-:W-:Y:S02]  /*5760*/  LEA R0, R112, UR49, 0x3 ;  /* 0x0000003170007c11 */ /* 0x000fe4000f8e18ff */
[----:B------:R-:W-:Y:S02]  /*5770*/  SHF.L.U32 R2, R106, 0x1f, RZ ;  /* 0x0000001f6a027819 */ /* 0x000fe400000006ff */
[----:B------:R-:W-:Y:S02]  /*5780*/  LEA R16, R112, UR49, 0x4 ;  /* 0x0000003170107c11 */ /* 0x000fe4000f8e20ff */
[----:B------:R-:W2:Y:S02]  /*5790*/  SYNCS.PHASECHK.TRANS64.TRYWAIT P0, [R0+URZ+0x190], R2 ;  /* 0x00019002000075a7 */ /* 0x000ea400080011ff */
[----:B-12---:R-:W-:Y:S05]  /*57a0*/  @!P0 BRA `(.L_x_100) ;  /* 0x0000005000a88947 */ /* 0x006fea0003800000 */
.L_x_217:
[----:B------:R-:W4:Y:S01]  /*57b0*/  LDC.64 R10, c[0x0][0xb10] ;  /* 0x0002c400ff0a7b82 */ /* 0x000f220000000a00 */
[----:B------:R-:W3:Y:S01]  /*57c0*/  LDS.128 R16, [R16+0x220] ;  /* 0x0002200010107984 */ /* 0x000ee20000000c00 */
[----:B-1----:R-:W-:Y:S01]  /*57d0*/  ISETP.NE.AND P1, PT, R41, 0x1, PT ;  /* 0x000000012900780c */ /* 0x002fe20003f25270 */
[----:B--2---:R-:W-:Y:S01]  /*57e0*/  VIADD R0, R0, 0x1a0 ;  /* 0x000001a000007836 */ /* 0x004fe20000000000 */
[----:B------:R-:W-:Y:S04]  /*57f0*/  ISETP.GE.AND P0, PT, R40, 0x1, PT ;  /* 0x000000012800780c */ /* 0x000fe80003f06270 */
[----:B------:R-:W1:Y:S01]  /*5800*/  LDC.64 R8, c[0x0][0xb18] ;  /* 0x0002c600ff087b82 */ /* 0x000e620000000a00 */
[----:B------:R-:W-:Y:S01]  /*5810*/  PRMT R0, RZ, 0x654, R0 ;  /* 0x00000654ff007816 */ /* 0x000fe20000000000 */
[----:B------:R-:W-:Y:S01]  /*5820*/  @!PT LDS RZ, [RZ] ;  /* 0x00000000fffff984 */ /* 0x000fe20000000800 */
[----:B------:R-:W-:Y:S01]  /*5830*/  @!PT LDS RZ, [RZ] ;  /* 0x00000000fffff984 */ /* 0x000fe20000000800 */
[----:B------:R-:W-:Y:S01]  /*5840*/  @!PT LDS RZ, [RZ] ;  /* 0x00000000fffff984 */ /* 0x000fe20000000800 */
[----:B------:R-:W-:Y:S01]  /*5850*/  @!PT LDS RZ, [RZ] ;  /* 0x00000000fffff984 */ /* 0x000fe20000000800 */
[----:B------:R2:W-:Y:S06]  /*5860*/  MEMBAR.ALL.CTA ;  /* 0x0000000000007992 */ /* 0x0005ec0000008000 */
[----:B--2---:R-:W2:Y:S01]  /*5870*/  FENCE.VIEW.ASYNC.S ;  /* 0x00000000000073c6 */ /* 0x004ea20000000000 */
[----:B------:R-:W1:Y:S08]  /*5880*/  @!P1 LDC R12, c[0x0][0xb20] ;  /* 0x0002c800ff0c9b82 */ /* 0x000e700000000800 */
[----:B------:R-:W1:Y:S01]  /*5890*/  @!P1 LDC R7, c[0x0][0xb0c] ;  /* 0x0002c300ff079b82 */ /* 0x000e620000000800 */
[----:B--2---:R2:W-:Y:S01]  /*58a0*/  SYNCS.ARRIVE.TRANS64.RED.A1T0 RZ, [R0+URZ], RZ ;  /* 0x000000ff00ff79a7 */ /* 0x0045e200081004ff */
[----:B---3--:R-:W-:Y:S04]  /*58b0*/  LOP3.LUT P4, RZ, R18, 0x1, RZ, 0xc0, !PT ;  /* 0x0000000112ff7812 */ /* 0x008fe8000788c0ff */
[----:B------:R-:W-:Y:S09]  /*58c0*/  P2R R111, PR, RZ, 0x10 ;  /* 0x00000010ff6f7803 */ /* 0x000ff20000000000 */
[----:B------:R-:W-:Y:S02]  /*58d0*/  @P4 MOV R44, R16 ;  /* 0x00000010002c4202 */ /* 0x000fe40000000f00 */
[----:B------:R-:W-:Y:S01]  /*58e0*/  @P4 LOP3.LUT R43, R17, 0xffff, RZ, 0xc0, !PT ;  /* 0x0000ffff112b4812 */ /* 0x000fe200078ec0ff */
[----:B--2-4-:R-:W-:Y:S06]  /*58f0*/  @!P0 BRA `(.L_x_101) ;  /* 0x0000000000a48947 */ /* 0x014fec0003800000 */
[----:B------:R-:W-:Y:S01]  /*5900*/  IMAD.HI.U32 R0, R98, R39, RZ ;  /* 0x0000002762007227 */ /* 0x000fe200078e00ff */
[----:B------:R-:W-:Y:S02]  /*5910*/  ISETP.NE.AND P0, PT, R38, 0x1, PT ;  /* 0x000000012600780c */ /* 0x000fe40003f05270 */
[----:B------:R-:W-:Y:S01]  /*5920*/  ISETP.NE.AND P2, PT, R40, 0x1, PT ;  /* 0x000000012800780c */ /* 0x000fe20003f45270 */
[----:B------:R-:W-:Y:S01]  /*5930*/  IMAD.HI.U32 R4, R99, R92, RZ ;  /* 0x0000005c63047227 */ /* 0x000fe200078e00ff */
[----:B------:R-:W-:Y:S02]  /*5940*/  SHF.R.U32.HI R0, RZ, R97, R0 ;  /* 0x00000061ff007219 */ /* 0x000fe40000011600 */
[----:B------:R-:W-:Y:S01]  /*5950*/  ISETP.NE.AND P3, PT, R42, 0x1, PT ;  /* 0x000000012a00780c */ /* 0x000fe20003f65270 */
[----:B------:R-:W-:Y:S01]  /*5960*/  IMAD.HI.U32 R6, R43, R39, RZ ;  /* 0x000000272b067227 */ /* 0x000fe200078e00ff */
[-C--:B------:R-:W-:Y:S02]  /*5970*/  SHF.R.U32.HI R4, RZ, R93.reuse, R4 ;  /* 0x0000005dff047219 */ /* 0x080fe40000011604 */
[----:B------:R-:W-:Y:S01]  /*5980*/  SEL R0, R98, R0, !P0 ;  /* 0x0000000062007207 */ /* 0x000fe20004000000 */
[----:B------:R-:W-:Y:S01]  /*5990*/  IMAD.HI.U32 R5, R44, R92, RZ ;  /* 0x0000005c2c057227 */ /* 0x000fe200078e00ff */
[----:B------:R-:W-:Y:S03]  /*59a0*/  SEL R4, R99, R4, !P3 ;  /* 0x0000000463047207 */ /* 0x000fe60005800000 */
[-C--:B------:R-:W-:Y:S01]  /*59b0*/  IMAD.HI.U32 R3, R0, R36.reuse, RZ ;  /* 0x0000002400037227 */ /* 0x080fe200078e00ff */
[----:B------:R-:W-:Y:S03]  /*59c0*/  SHF.R.U32.HI R5, RZ, R93, R5 ;  /* 0x0000005dff057219 */ /* 0x000fe60000011605 */
[----:B------:R-:W-:Y:S01]  /*59d0*/  IMAD.HI.U32 R2, R4, R36, RZ ;  /* 0x0000002404027227 */ /* 0x000fe200078e00ff */
[----:B------:R-:W-:Y:S02]  /*59e0*/  @P2 SHF.R.U32.HI R0, RZ, R37, R3 ;  /* 0x00000025ff002219 */ /* 0x000fe40000011603 */
[----:B------:R-:W-:Y:S02]  /*59f0*/  SHF.R.U32.HI R3, RZ, R97, R6 ;  /* 0x00000061ff037219 */ /* 0x000fe40000011606 */
[----:B------:R-:W-:Y:S01]  /*5a00*/  @P2 SHF.R.U32.HI R4, RZ, R37, R2 ;  /* 0x00000025ff042219 */ /* 0x000fe20000011602 */
[----:B------:R-:W-:Y:S01]  /*5a10*/  IMAD R0, R40, R0, RZ ;  /* 0x0000000028007224 */ /* 0x000fe200078e02ff */
[----:B------:R-:W-:Y:S02]  /*5a20*/  SEL R3, R43, R3, !P0 ;  /* 0x000000032b037207 */ /* 0x000fe40004000000 */
[----:B------:R-:W-:Y:S01]  /*5a30*/  SEL R2, R44, R5, !P3 ;  /* 0x000000052c027207 */ /* 0x000fe20005800000 */
[----:B------:R-:W-:Y:S01]  /*5a40*/  IMAD R5, R40, R4, RZ ;  /* 0x0000000428057224 */ /* 0x000fe200078e02ff */
[C---:B------:R-:W-:Y:S01]  /*5a50*/  ISETP.GE.AND P0, PT, R3.reuse, R0, PT ;  /* 0x000000000300720c */ /* 0x040fe20003f06270 */
[C---:B------:R-:W-:Y:S03]  /*5a60*/  IMAD.HI.U32 R0, R3.reuse, R36, RZ ;  /* 0x0000002403007227 */ /* 0x040fe600078e00ff */
[C---:B------:R-:W-:Y:S02]  /*5a70*/  ISETP.GE.OR P0, PT, R2.reuse, R5, P0 ;  /* 0x000000050200720c */ /* 0x040fe40000706670 */
[----:B------:R-:W-:Y:S04]  /*5a80*/  SHF.R.U32.HI R0, RZ, R37, R0 ;  /* 0x00000025ff007219 */ /* 0x000fe80000011600 */
[C---:B------:R-:W-:Y:S05]  /*5a90*/  SEL R6, R3.reuse, R0, !P2 ;  /* 0x0000000003067207 */ /* 0x040fea0005000000 */
        /* <DEDUP_REMOVED lines=14> */
[----:B------:R-:W-:Y:S07]  /*5b80*/  IMAD R43, R3, R38, R43 ;  /* 0x00000026032b7224 */ /* 0x000fee00078e022b */
.L_x_101:
[----:B-1----:R-:W-:Y:S01]  /*5b90*/  @!P1 ISETP.NE.AND P0, PT, R8, 0x1, PT ;  /* 0x000000010800980c */ /* 0x002fe20003f05270 */
[----:B------:R-:W-:Y:S01]  /*5ba0*/  @!P1 IMAD.HI.U32 R0, R44, R10, RZ ;  /* 0x0000000a2c009227 */ /* 0x000fe200078e00ff */
[----:B------:R-:W-:Y:S01]  /*5bb0*/  @!P1 ISETP.NE.AND P2, PT, R7, 0x1, PT ;  /* 0x000000010700980c */ /* 0x000fe20003f45270 */
[----:B------:R-:W-:Y:S01]  /*5bc0*/  ULOP3.LUT UP0, URZ, UR48, 0x1b0, URZ, 0xc0, !UPT ;  /* 0x000001b030ff7892 */ /* 0x000fe2000f80c0ff */
[----:B------:R-:W-:Y:S01]  /*5bd0*/  R2UR UR42, R15 ;  /* 0x000000000f2a72ca */ /* 0x000fe200000e0000 */
[C---:B------:R-:W-:Y:S01]  /*5be0*/  @!P1 IMAD.HI.U32 R2, R43.reuse, R9, RZ ;  /* 0x000000092b029227 */ /* 0x040fe200078e00ff */
[----:B------:R-:W-:Y:S02]  /*5bf0*/  @!P1 SHF.R.U32.HI R0, RZ, R11, R0 ;  /* 0x0000000bff009219 */ /* 0x000fe40000011600 */
[----:B------:R-:W-:Y:S01]  /*5c00*/  R2UR UR41, R14 ;  /* 0x000000000e2972ca */ /* 0x000fe200000e0000 */
[----:B------:R-:W-:Y:S01]  /*5c10*/  VIADD R112, R112, 0x1 ;  /* 0x0000000170707836 */ /* 0x000fe20000000000 */
[----:B------:R-:W-:Y:S02]  /*5c20*/  @!P1 SHF.R.U32.HI R2, RZ, R12, R2 ;  /* 0x0000000cff029219 */ /* 0x000fe40000011602 */
[----:B------:R-:W-:Y:S02]  /*5c30*/  @!P1 SEL R3, R44, R0, !P2 ;  /* 0x000000002c039207 */ /* 0x000fe40005000000 */
[----:B------:R-:W-:Y:S02]  /*5c40*/  @!P1 SEL R2, R43, R2, !P0 ;  /* 0x000000022b029207 */ /* 0x000fe40004000000 */
[----:B------:R-:W-:Y:S01]  /*5c50*/  @P4 SHF.R.U32.HI R103, RZ, 0x10, R17 ;  /* 0x00000010ff674819 */ /* 0x000fe20000011611 */
[----:B------:R-:W-:Y:S02]  /*5c60*/  USHF.L.U32 UR42, UR42, 0x6, URZ ;  /* 0x000000062a2a7899 */ /* 0x000fe400080006ff */
[----:B------:R-:W-:Y:S02]  /*5c70*/  @!P1 IMAD.IADD R0, R2, 0x1, -R3 ;  /* 0x0000000102009824 */ /* 0x000fe400078e0a03 */
[----:B------:R-:W-:Y:S01]  /*5c80*/  @!P1 IMAD.IADD R2, R3, 0x1, -R2 ;  /* 0x0000000103029824 */ /* 0x000fe200078e0a02 */
[----:B------:R-:W-:Y:S01]  /*5c90*/  USHF.L.U32 UR41, UR41, 0x8, URZ ;  /* 0x0000000829297899 */ /* 0x000fe200080006ff */
[----:B------:R-:W-:Y:S02]  /*5ca0*/  @!P1 IMAD R44, R0, R7, R44 ;  /* 0x00000007002c9224 */ /* 0x000fe400078e022c */
[----:B------:R-:W-:Y:S01]  /*5cb0*/  @!P1 IMAD R43, R2, R8, R43 ;  /* 0x00000008022b9224 */ /* 0x000fe200078e022b */
[----:B------:R-:W-:Y:S08]  /*5cc0*/  BRA.U !UP0, `(.L_x_102) ;  /* 0x0000000108407547 */ /* 0x000ff0000b800000 */
[----:B------:R-:W1:Y:S01]  /*5cd0*/  LDCU.64 UR8, c[0x4][0x88] ;  /* 0x01001100ff0877ac */ /* 0x000e620008000a00 */
[----:B------:R-:W-:Y:S01]  /*5ce0*/  MOV R3, 0x0 ;  /* 0x0000000000037802 */ /* 0x000fe20000000f00 */
[----:B------:R-:W-:Y:S02]  /*5cf0*/  HFMA2 R12, -RZ, RZ, 0, 5.9604644775390625e-08 ;  /* 0x00000001ff0c7431 */ /* 0x000fe400000001ff */
[----:B------:R-:W-:Y:S02]  /*5d00*/  IMAD.MOV.U32 R8, RZ, RZ, 0x70 ;  /* 0x00000070ff087424 */ /* 0x000fe400078e00ff */
[----:B------:R-:W-:Y:S01]  /*5d10*/  IMAD.MOV.U32 R13, RZ, RZ, RZ ;  /* 0x000000ffff0d7224 */ /* 0x000fe200078e00ff */
[----:B------:R-:W2:Y:S01]  /*5d20*/  LDCU.64 UR6, c[0x4][0x90] ;  /* 0x01001200ff0677ac */ /* 0x000ea20008000a00 */
[----:B------:R-:W3:Y:S01]  /*5d30*/  LDC.64 R2, c[0x4][R3] ;  /* 0x0100000003027b82 */ /* 0x000ee20000000a00 */
[----:B------:R-:W4:Y:S01]  /*5d40*/  LDCU.64 UR4, c[0x4][0x8] ;  /* 0x01000100ff0477ac */ /* 0x000f220008000a00 */
[----:B-1----:R-:W-:Y:S01]  /*5d50*/  MOV R5, UR9 ;  /* 0x0000000900057c02 */ /* 0x002fe20008000f00 */
[----:B------:R-:W-:Y:S01]  /*5d60*/  IMAD.U32 R4, RZ, RZ, UR8 ;  /* 0x00000008ff047e24 */ /* 0x000fe2000f8e00ff */
[----:B--2---:R-:W-:Y:S01]  /*5d70*/  MOV R7, UR7 ;  /* 0x0000000700077c02 */ /* 0x004fe20008000f00 */
[----:B------:R-:W-:Y:S01]  /*5d80*/  IMAD.U32 R6, RZ, RZ, UR6 ;  /* 0x00000006ff067e24 */ /* 0x000fe2000f8e00ff */
[----:B----4-:R-:W-:Y:S01]  /*5d90*/  MOV R11, UR5 ;  /* 0x00000005000b7c02 */ /* 0x010fe20008000f00 */
[----:B------:R-:W-:Y:S02]  /*5da0*/  IMAD.U32 R10, RZ, RZ, UR4 ;  /* 0x00000004ff0a7e24 */ /* 0x000fe4000f8e00ff */
[----:B------:R-:W-:Y:S07]  /*5db0*/  LEPC R20, `(.L_x_102) ;  /* 0x000000001014794e */ /* 0x000fee0000000000 */
[----:B---3-5:R-:W-:Y:S05]  /*5dc0*/  CALL.ABS.NOINC R2 ;  /* 0x0000000002007343 */ /* 0x028fea0003c00000 */
.L_x_102:
[----:B------:R-:W-:Y:S01]  /*5dd0*/  LOP3.LUT P0, RZ, R109, 0x1b0, RZ, 0xc0, !PT ;  /* 0x000001b06dff7812 */ /* 0x000fe2000780c0ff */
[----:B------:R-:W-:Y:S11]  /*5de0*/  BSSY.RECONVERGENT B6, `(.L_x_103) ;  /* 0x0000013000067945 */ /* 0x000ff60003800200 */
[----:B------:R-:W-:Y:S01]  /*5df0*/  @!UPT UIADD3 URZ, UPT, UPT, URZ, URZ, URZ ;  /* 0x000000fffffff290 */ /* 0x000fe2000fffe0ff */
[----:B------:R-:W-:Y:S05]  /*5e00*/  @!P0 BRA `(.L_x_104) ;  /* 0x0000000000408947 */ /* 0x000fea0003800000 */
        /* <DEDUP_REMOVED lines=16> */
.L_x_104:
[----:B------:R-:W-:Y:S05]  /*5f10*/  BSYNC.RECONVERGENT B6 ;  /* 0x0000000000067941 */ /* 0x000fea0003800200 */
.L_x_103:
[----:B------:R-:W-:Y:S01]  /*5f20*/  ISETP.NE.U32.AND P4, PT, R90, RZ, PT ;  /* 0x000000ff5a00720c */ /* 0x000fe20003f85070 */
[----:B------:R-:W-:Y:S01]  /*5f30*/  UISETP.NE.AND UP2, UPT, UR50, URZ, UPT ;  /* 0x000000ff3200728c */ /* 0x000fe2000bf45270 */
[----:B------:R-:W-:Y:S01]  /*5f40*/  ISETP.NE.U32.AND P2, PT, RZ, UR38, PT ;  /* 0x00000026ff007c0c */ /* 0x000fe2000bf45070 */
[----:B------:R-:W-:Y:S01]  /*5f50*/  UISETP.NE.U32.AND UP1, UPT, UR44, URZ, UPT ;  /* 0x000000ff2c00728c */ /* 0x000fe2000bf25070 */
[----:B------:R-:W-:Y:S01]  /*5f60*/  ISETP.NE.AND.EX P4, PT, R91, RZ, PT, P4 ;  /* 0x000000ff5b00720c */ /* 0x000fe20003f85340 */
[----:B------:R-:W-:Y:S01]  /*5f70*/  UPLOP3.LUT UP0, UPT, UPT, UPT, UPT, 0x40, 0x4 ;  /* 0x000000000004789c */ /* 0x000fe20003f0e870 */
[----:B------:R-:W-:Y:S01]  /*5f80*/  ISETP.NE.AND.EX P2, PT, RZ, UR39, PT, P2 ;  /* 0x00000027ff007c0c */ /* 0x000fe2000bf45320 */
[----:B------:R-:W-:Y:S01]  /*5f90*/  UISETP.NE.AND.EX UP1, UPT, UR45, URZ, UPT, UP1 ;  /* 0x000000ff2d00728c */ /* 0x000fe2000bf25310 */
[----:B------:R-:W-:Y:S04]  /*5fa0*/  PLOP3.LUT P1, PT, PT, PT, UP2, 0x80, 0x8 ;  /* 0x000000000008781c */ /* 0x000fe80003f2f028 */
[----:B------:R-:W-:Y:S06]  /*5fb0*/  @UP2 UPLOP3.LUT UP0, UPT, UPT, UPT, UP1, 0x80, 0x8 ;  /* 0x000000000008289c */ /* 0x000fec0003f0f010 */
[----:B------:R-:W-:Y:S01]  /*5fc0*/  PLOP3.LUT P0, PT, PT, PT, UP0, 0x80, 0x8 ;  /* 0x000000000008781c */ /* 0x000fe20003f0f008 */
[----:B------:R-:W-:Y:S01]  /*5fd0*/  @!UPT UIADD3 URZ, UPT, UPT, URZ, URZ, URZ ;  /* 0x000000fffffff290 */ /* 0x000fe2000fffe0ff */
[----:B------:R-:W-:Y:S11]  /*5fe0*/  BRA.U !UP1, `(.L_x_105) ;  /* 0x0000000109387547 */ /* 0x000ff6000b800000 */
[----:B------:R-:W-:Y:S01]  /*5ff0*/  UISETP.NE.U32.AND UP0, UPT, UR38, URZ, UPT ;  /* 0x000000ff2600728c */ /* 0x000fe2000bf05070 */
[----:B------:R-:W-:Y:S02]  /*6000*/  HFMA2 R0, -RZ, RZ, 0, 5.9604644775390625e-08 ;  /* 0x00000001ff007431 */ /* 0x000fe400000001ff */
[----:B------:R-:W-:Y:S01]  /*6010*/  IMAD.MOV.U32 R96, RZ, RZ, 0x1 ;  /* 0x00000001ff607424 */ /* 0x000fe200078e00ff */
[----:B------:R-:W-:Y:S06]  /*6020*/  UISETP.NE.AND.EX UP0, UPT, UR39, URZ, UPT, UP0 ;  /* 0x000000ff2700728c */ /* 0x000fec000bf05300 */
[----:B------:R-:W-:Y:S05]  /*6030*/  PLOP3.LUT P3, PT, PT, PT, UP0, 0x80, 0x8 ;  /* 0x000000000008781c */ /* 0x000fea0003f6f008 */
[----:B------:R-:W1:Y:S01]  /*6040*/  @UP0 LDCU.64 UR6, c[0x0][0x888] ;  /* 0x00011100ff0607ac */ /* 0x000e620008000a00 */
[----:B------:R-:W-:Y:S07]  /*6050*/  @UP0 UIMAD UR4, UR36, UR44, URZ ;  /* 0x0000002c240402a4 */ /* 0x000fee000f8e02ff */
[----:B------:R-:W-:Y:S01]  /*6060*/  @!P3 PRMT R96, R0, 0x7610, R96 ;  /* 0x000076100060b816 */ /* 0x000fe20000000060 */
[----:B-1----:R-:W-:Y:S03]  /*6070*/  @UP0 UIMAD.WIDE UR6, UR4, 0x4, UR6 ;  /* 0x00000004040608a5 */ /* 0x002fe6000f8e0206 */
[----:B------:R-:W1:Y:S03]  /*6080*/  @!UP0 LDCU UR4, c[0x0][0x880] ;  /* 0x00011000ff0487ac */ /* 0x000e660008000800 */
[----:B------:R-:W-:Y:S01]  /*6090*/  IMAD.U32 R2, RZ, RZ, UR6 ;  /* 0x00000006ff027e24 */ /* 0x000fe2000f8e00ff */
[----:B------:R-:W-:Y:S05]  /*60a0*/  MOV R3, UR7 ;  /* 0x0000000700037c02 */ /* 0x000fea0008000f00 */
[----:B-----5:R2:W5:Y:S02]  /*60b0*/  @P3 LDG.E R49, desc[UR46][R2.64] ;  /* 0x0000002e02313981 */ /* 0x020564000c1e1900 */
[----:B-12---:R-:W-:Y:S02]  /*60c0*/  @!P3 IMAD.U32 R49, RZ, RZ, UR4 ;  /* 0x00000004ff31be24 */ /* 0x006fe4000f8e00ff */
.L_x_105:
[----:B------:R-:W-:Y:S05]  /*60d0*/  @!P4 BRA `(.L_x_106) ;  /* 0x000000000020c947 */ /* 0x000fea0003800000 */
[----:B------:R-:W-:Y:S04]  /*60e0*/  ISETP.NE.U32.AND P3, PT, R88, RZ, PT ;  /* 0x000000ff5800720c */ /* 0x000fe80003f65070 */
[----:B------:R-:W-:Y:S11]  /*60f0*/  ISETP.NE.AND.EX P3, PT, R89, RZ, PT, P3 ;  /* 0x000000ff5900720c */ /* 0x000ff60003f65330 */
[----:B------:R-:W-:Y:S02]  /*6100*/  @!UPT UIADD3 URZ, UPT, UPT, URZ, URZ, URZ ;  /* 0x000000fffffff290 */ /* 0x000fe4000fffe0ff */
[----:B------:R-:W1:Y:S01]  /*6110*/  @P3 LDC.64 R2, c[0x0][0x8a8] ;  /* 0x00022a00ff023b82 */ /* 0x000e620000000a00 */
[----:B------:R-:W-:Y:S04]  /*6120*/  @P3 IMAD R0, R90, UR36, RZ ;  /* 0x000000245a003c24 */ /* 0x000fe8000f8e02ff */
[----:B-1----:R-:W-:Y:S05]  /*6130*/  @P3 IMAD.WIDE R2, R0, 0x4, R2 ;  /* 0x0000000400023825 */ /* 0x002fea00078e0202 */
[----:B-----5:R1:W5:Y:S02]  /*6140*/  @P3 LDG.E R47, desc[UR46][R2.64] ;  /* 0x0000002e022f3981 */ /* 0x020364000c1e1900 */
[----:B-1----:R-:W2:Y:S02]  /*6150*/  @!P3 LDC R47, c[0x0][0x8a0] ;  /* 0x00022800ff2fbb82 */ /* 0x002ea40000000800 */
.L_x_106:
[----:B-----5:R-:W-:Y:S01]  /*6160*/  FSETP.NEU.AND P4, PT, R49, RZ, PT ;  /* 0x000000ff3100720b */ /* 0x020fe20003f8d000 */
[----:B------:R-:W-:Y:S01]  /*6170*/  BSSY B1, `(.L_x_107) ;  /* 0x0000042000017945 */ /* 0x000fe20003800000 */
[----:B------:R-:W-:Y:S01]  /*6180*/  SEL R5, RZ, 0xffffffff, P2 ;  /* 0xffffffffff057807 */ /* 0x000fe20001000000 */
[----:B------:R-:W-:Y:S01]  /*6190*/  IMAD.MOV.U32 R115, RZ, RZ, 0x1 ;  /* 0x00000001ff737424 */ /* 0x000fe200078e00ff */
[----:B------:R-:W-:Y:S02]  /*61a0*/  LOP3.LUT P3, RZ, R96, 0xff, RZ, 0xc0, !PT ;  /* 0x000000ff60ff7812 */ /* 0x000fe4000786c0ff */
[----:B------:R-:W-:Y:S02]  /*61b0*/  CS2R R86, SRZ ;  /* 0x0000000000567805 */ /* 0x000fe4000001ff00 */
[----:B------:R-:W-:Y:S02]  /*61c0*/  @P1 SEL R0, RZ, 0xffffffff, P4 ;  /* 0xffffffffff001807 */ /* 0x000fe40002000000 */
[----:B------:R-:W-:Y:S02]  /*61d0*/  CS2R R84, SRZ ;  /* 0x0000000000547805 */ /* 0x000fe4000001ff00 */
[----:B------:R-:W-:Y:S02]  /*61e0*/  LEA R2, R105, UR49, 0x3 ;  /* 0x0000003169027c11 */ /* 0x000fe4000f8e18ff */
[----:B------:R-:W-:Y:S02]  /*61f0*/  CS2R R82, SRZ ;  /* 0x0000000000527805 */ /* 0x000fe4000001ff00 */
[----:B------:R-:W-:Y:S02]  /*6200*/  @P0 SEL R0, R5, R0, !P3 ;  /* 0x0000000005000207 */ /* 0x000fe40005800000 */
[----:B------:R-:W-:Y:S02]  /*6210*/  CS2R R80, SRZ ;  /* 0x0000000000507805 */ /* 0x000fe4000001ff00 */
[----:B------:R-:W-:Y:S02]  /*6220*/  LEA R113, R45, UR49, 0x3 ;  /* 0x000000312d717c11 */ /* 0x000fe4000f8e18ff */
[----:B------:R-:W-:Y:S02]  /*6230*/  @P1 LOP3.LUT R0, R0, 0x1, RZ, 0xc0, !PT ;  /* 0x0000000100001812 */ /* 0x000fe400078ec0ff */
[----:B------:R-:W-:Y:S02]  /*6240*/  SHF.L.U32 R3, R107, 0x1f, RZ ;  /* 0x0000001f6b037819 */ /* 0x000fe400000006ff */
[----:B------:R-:W-:Y:S02]  /*6250*/  ISETP.NE.U32.OR P6, PT, R0, 0x1, !P1 ;  /* 0x000000010000780c */ /* 0x000fe40004fc5470 */
[----:B------:R-:W-:Y:S02]  /*6260*/  PLOP3.LUT P2, PT, PT, PT, UP1, 0x80, 0x8 ;  /* 0x000000000008781c */ /* 0x000fe40003f4f018 */
[----:B------:R-:W-:Y:S02]  /*6270*/  LEA.HI R48, R45, R45, RZ, 0x1 ;  /* 0x0000002d2d307211 */ /* 0x000fe400078f08ff */
[----:B------:R-:W-:Y:S02]  /*6280*/  SEL R4, RZ, 0xffffffff, P4 ;  /* 0xffffffffff047807 */ /* 0x000fe40002000000 */
[----:B------:R-:W-:Y:S05]  /*6290*/  P2R R118, PR, RZ, 0x40 ;  /* 0x00000040ff767803 */ /* 0x000fea0000000000 */
[----:B------:R-:W-:Y:S02]  /*62a0*/  @P6 SHF.L.U32 R0, R104, 0x1f, RZ ;  /* 0x0000001f68006819 */ /* 0x000fe400000006ff */
[----:B------:R-:W-:Y:S02]  /*62b0*/  @P2 SEL R4, R5, R4, !P3 ;  /* 0x0000000405042207 */ /* 0x000fe40005800000 */
[----:B------:R1:W3:Y:S02]  /*62c0*/  @P6 SYNCS.PHASECHK.TRANS64.TRYWAIT P1, [R2+URZ+0x140], R0 ;  /* 0x00014000020065a7 */ /* 0x0002e400080211ff */
[----:B------:R-:W-:Y:S04]  /*62d0*/  LOP3.LUT R4, R4, 0x1, RZ, 0xc0, !PT ;  /* 0x0000000104047812 */ /* 0x000fe800078ec0ff */
[----:B------:R-:W-:Y:S04]  /*62e0*/  ISETP.NE.U32.AND P5, PT, R4, 0x1, PT ;  /* 0x000000010400780c */ /* 0x000fe80003fa5070 */
[----:B------:R-:W-:Y:S01]  /*62f0*/  P2R R116, PR, RZ, 0x20 ;  /* 0x00000020ff747803 */ /* 0x000fe20000000000 */
[----:B------:R4:W2:Y:S01]  /*6300*/  SYNCS.PHASECHK.TRANS64.TRYWAIT P0, [R113+URZ+0x1b0], R3 ;  /* 0x0001b003710075a7 */ /* 0x0008a200080011ff */
[C---:B-1----:R-:W-:Y:S01]  /*6310*/  IMAD.SHL.U32 R0, R48.reuse, 0x80, RZ ;  /* 0x0000008030007824 */ /* 0x042fe200078e00ff */
[----:B------:R-:W-:Y:S04]  /*6320*/  LOP3.LUT R48, R48, 0xffe, RZ, 0xc0, !PT ;  /* 0x00000ffe30307812 */ /* 0x000fe800078ec0ff */
[----:B------:R-:W-:Y:S01]  /*6330*/  LOP3.LUT R0, R0, 0xffffff00, RZ, 0xc0, !PT ;  /* 0xffffff0000007812 */ /* 0x000fe200078ec0ff */
[----:B------:R-:W-:Y:S04]  /*6340*/  IMAD.IADD R48, R45, 0x1, -R48 ;  /* 0x000000012d307824 */ /* 0x000fe800078e0a30 */
[----:B------:R-:W-:Y:S04]  /*6350*/  IMAD.IADD R0, R46, 0x1, R0 ;  /* 0x000000012e007824 */ /* 0x000fe800078e0200 */
[----:B------:R-:W-:Y:S01]  /*6360*/  IMAD R48, R48, 0x100000, R0 ;  /* 0x0010000030307824 */ /* 0x000fe200078e0200 */
[----:B---3--:R-:W-:Y:S01]  /*6370*/  @P6 SEL R115, RZ, 0x1, !P1 ;  /* 0x00000001ff736807 */ /* 0x008fe20004800000 */
[----:B----4-:R-:W-:Y:S06]  /*6380*/  @!P6 BRA `(.L_x_108) ;  /* 0x000000000080e947 */ /* 0x010fec0003800000 */
[----:B------:R-:W-:Y:S01]  /*6390*/  @P5 IMAD R5, R105, 0x1000, R100 ;  /* 0x0000100069055824 */ /* 0x000fe200078e0264 */
[----:B------:R-:W-:Y:S01]  /*63a0*/  ISETP.NE.AND P1, PT, R115, RZ, PT ;  /* 0x000000ff7300720c */ /* 0x000fe20003f25270 */
[----:B------:R-:W-:Y:S01]  /*63b0*/  BSSY B0, `(.L_x_109) ;  /* 0x000000b000007945 */ /* 0x000fe20003800000 */
[----:B------:R-:W-:Y:S01]  /*63c0*/  CS2R R82, SRZ ;  /* 0x0000000000527805 */ /* 0x000fe2000001ff00 */
[----:B------:R-:W-:Y:S01]  /*63d0*/  @P5 VIADD R4, R5, UR49 ;  /* 0x0000003105045c36 */ /* 0x000fe20008000000 */
[----:B------:R-:W-:Y:S02]  /*63e0*/  CS2R R80, SRZ ;  /* 0x0000000000507805 */ /* 0x000fe4000001ff00 */
[----:B------:R-:W-:Y:S02]  /*63f0*/  CS2R R86, SRZ ;  /* 0x0000000000567805 */ /* 0x000fe4000001ff00 */
[----:B------:R-:W-:Y:S01]  /*6400*/  CS2R R84, SRZ ;  /* 0x0000000000547805 */ /* 0x000fe2000001ff00 */
[----:B------:R-:W-:Y:S04]  /*6410*/  @P5 IMAD R4, R108, -0x10, R4 ;  /* 0xfffffff06c045824 */ /* 0x000fe800078e0204 */
[----:B------:R-:W-:Y:S05]  /*6420*/  @P1 BRA `(.L_x_110) ;  /* 0x00000000000c1947 */ /* 0x000fea0003800000 */
[----:B------:R-:W-:Y:S04]  /*6430*/  SHF.L.U32 R0, R104, 0x1f, RZ ;  /* 0x0000001f68007819 */ /* 0x000fe800000006ff */
[----:B------:R-:W1:Y:S02]  /*6440*/  SYNCS.PHASECHK.TRANS64.TRYWAIT P1, [R2+URZ+0x140], R0 ;  /* 0x00014000020075a7 */ /* 0x000e6400080211ff */
[----:B-1----:R-:W-:Y:S05]  /*6450*/  @!P1 BRA `(.L_x_111) ;  /* 0x0000004400909947 */ /* 0x002fea0003800000 */
.L_x_110:
[----:B------:R-:W-:Y:S05]  /*6460*/  BSYNC B0 ;  /* 0x0000000000007941 */ /* 0x000fea0003800000 */
.L_x_109:
[----:B------:R-:W-:Y:S01]  /*6470*/  ISETP.NE.AND P1, PT, R116, RZ, PT ;  /* 0x000000ff7400720c */ /* 0x000fe20003f25270 */
[----:B-1----:R-:W-:Y:S02]  /*6480*/  VIADD R2, R2, 0x160 ;  /* 0x0000016002027836 */ /* 0x002fe40000000000 */
[----:B------:R-:W-:Y:S02]  /*6490*/  IMAD.U32 R0, RZ, RZ, UR37 ;  /* 0x00000025ff007e24 */ /* 0x000fe4000f8e00ff */
[----:B------:R-:W-:Y:S03]  /*64a0*/  VIADD R105, R105, 0x1 ;  /* 0x0000000169697836 */ /* 0x000fe60000000000 */
[----:B------:R-:W-:Y:S05]  /*64b0*/  PRMT R0, R0, 0x654, R2 ;  /* 0x0000065400007816 */ /* 0x000fea0000000002 */
[----:B------:R1:W3:Y:S04]  /*64c0*/  @P1 LDS.128 R80, [R5+UR49+0x400] ;  /* 0x0004003105501984 */ /* 0x0002e80008000c00 */
[----:B------:R1:W4:Y:S01]  /*64d0*/  @P1 LDS.128 R84, [R4+0x410] ;  /* 0x0004100004541984 */ /* 0x0003220000000c00 */
[C---:B------:R-:W-:Y:S01]  /*64e0*/  ISETP.NE.AND P1, PT, R105.reuse, 0x4, PT ;  /* 0x000000046900780c */ /* 0x040fe20003f25270 */
[----:B------:R-:W-:Y:S01]  /*64f0*/  @!PT LDS RZ, [RZ] ;  /* 0x00000000fffff984 */ /* 0x000fe20000000800 */
[----:B------:R-:W-:Y:S01]  /*6500*/  @!PT LDS RZ, [RZ] ;  /* 0x00000000fffff984 */ /* 0x000fe20000000800 */
[----:B------:R-:W-:Y:S01]  /*6510*/  @!PT LDS RZ, [RZ] ;  /* 0x00000000fffff984 */ /* 0x000fe20000000800 */
[----:B------:R-:W-:Y:S01]  /*6520*/  @!PT LDS RZ, [RZ] ;  /* 0x00000000fffff984 */ /* 0x000fe20000000800 */
[----:B------:R5:W-:Y:S06]  /*6530*/  MEMBAR.ALL.CTA ;  /* 0x0000000000007992 */ /* 0x000bec0000008000 */
[----:B-----5:R-:W5:Y:S01]  /*6540*/  FENCE.VIEW.ASYNC.S ;  /* 0x00000000000073c6 */ /* 0x020f620000000000 */
[----:B------:R-:W-:Y:S01]  /*6550*/  SEL R105, R105, RZ, P1 ;  /* 0x000000ff69697207 */ /* 0x000fe20000800000 */
[----:B-----5:R5:W-:Y:S02]  /*6560*/  SYNCS.ARRIVE.TRANS64.RED.A1T0 RZ, [R0+URZ], RZ ;  /* 0x000000ff00ff79a7 */ /* 0x020be400081004ff */
[----:B-----5:R-:W-:Y:S04]  /*6570*/  SEL R0, RZ, 0x1, P1 ;  /* 0x00000001ff007807 */ /* 0x020fe80000800000 */
[----:B-1-3--:R-:W-:Y:S02]  /*6580*/  LOP3.LUT R104, R104, R0, RZ, 0x3c, !PT ;  /* 0x0000000068687212 */ /* 0x00afe400078e3cff */
.L_x_108:
[----:B------:R-:W-:Y:S05]  /*6590*/  BSYNC B1 ;  /* 0x0000000000017941 */ /* 0x000fea0003800000 */
.L_x_107:
[----:B------:R-:W-:Y:S04]  /*65a0*/  SHF.R.U32.HI R0, RZ, 0x15, R48 ;  /* 0x00000015ff007819 */ /* 0x000fe80000011630 */
[----:B------:R-:W-:Y:S01]  /*65b0*/  LOP3.LUT P1, RZ, R0, 0x3, R101, 0x48, !PT ;  /* 0x0000000300ff7812 */ /* 0x000fe20007824865 */
[----:B------:R-:W-:Y:S01]  /*65c0*/  @!UPT UIADD3 URZ, UPT, UPT, URZ, URZ, URZ ;  /* 0x000000fffffff290 */ /* 0x000fe2000fffe0ff */
[----:B--2---:R-:W-:Y:S11]  /*65d0*/  @P0 BRA `(.L_x_112) ;  /* 0x0000000000080947 */ /* 0x004ff60003800000 */
[----:B------:R-:W1:Y:S02]  /*65e0*/  SYNCS.PHASECHK.TRANS64.TRYWAIT P0, [R113+URZ+0x1b0], R3 ;  /* 0x0001b003710075a7 */ /* 0x000e6400080011ff */
[----:B-1----:R-:W-:Y:S05]  /*65f0*/  @!P0 BRA `(.L_x_113) ;  /* 0x00000044003c8947 */ /* 0x002fea0003800000 */
.L_x_112:
[----:B------:R-:W-:Y:S05]  /*6600*/  @!P1 BRA `(.L_x_114) ;  /* 0x0000000000409947 */ /* 0x000fea0003800000 */
[----:B------:R-:W2:Y:S01]  /*6610*/  LDCU.64 UR8, c[0x4][0x78] ;  /* 0x01000f00ff0877ac */ /* 0x000ea20008000a00 */
[----:B-1----:R-:W-:Y:S01]  /*6620*/  MOV R3, 0x0 ;  /* 0x0000000000037802 */ /* 0x002fe20000000f00 */
[----:B------:R-:W-:Y:S02]  /*6630*/  HFMA2 R12, -RZ, RZ, 0, 5.9604644775390625e-08 ;  /* 0x00000001ff0c7431 */ /* 0x000fe400000001ff */
[----:B------:R-:W-:Y:S02]  /*6640*/  IMAD.MOV.U32 R8, RZ, RZ, 0x192 ;  /* 0x00000192ff087424 */ /* 0x000fe400078e00ff */
[----:B------:R-:W-:Y:S01]  /*6650*/  IMAD.MOV.U32 R13, RZ, RZ, RZ ;  /* 0x000000ffff0d7224 */ /* 0x000fe200078e00ff */
[----:B------:R-:W1:Y:S01]  /*6660*/  LDCU.64 UR6, c[0x4][0x80] ;  /* 0x01001000ff0677ac */ /* 0x000e620008000a00 */
[----:B------:R-:W3:Y:S01]  /*6670*/  LDC.64 R2, c[0x4][R3] ;  /* 0x0100000003027b82 */ /* 0x000ee20000000a00 */
[----:B------:R-:W5:Y:S01]  /*6680*/  LDCU.64 UR4, c[0x4][0x18] ;  /* 0x01000300ff0477ac */ /* 0x000f620008000a00 */
[----:B--2---:R-:W-:Y:S01]  /*6690*/  MOV R5, UR9 ;  /* 0x0000000900057c02 */ /* 0x004fe20008000f00 */
[----:B------:R-:W-:Y:S01]  /*66a0*/  IMAD.U32 R4, RZ, RZ, UR8 ;  /* 0x00000008ff047e24 */ /* 0x000fe2000f8e00ff */
[----:B-1----:R-:W-:Y:S01]  /*66b0*/  MOV R7, UR7 ;  /* 0x0000000700077c02 */ /* 0x002fe20008000f00 */
[----:B------:R-:W-:Y:S01]  /*66c0*/  IMAD.U32 R6, RZ, RZ, UR6 ;  /* 0x00000006ff067e24 */ /* 0x000fe2000f8e00ff */
[----:B-----5:R-:W-:Y:S01]  /*66d0*/  MOV R11, UR5 ;  /* 0x00000005000b7c02 */ /* 0x020fe20008000f00 */
[----:B------:R-:W-:Y:S02]  /*66e0*/  IMAD.U32 R10, RZ, RZ, UR4 ;  /* 0x00000004ff0a7e24 */ /* 0x000fe4000f8e00ff */
[----:B------:R-:W-:Y:S07]  /*66f0*/  LEPC R20, `(.L_x_114) ;  /* 0x000000001014794e */ /* 0x000fee0000000000 */
[----:B---34-:R-:W-:Y:S05]  /*6700*/  CALL.ABS.NOINC R2 ;  /* 0x0000000002007343 */ /* 0x018fea0003c00000 */
.L_x_114:
[----:B------:R-:W-:Y:S01]  /*6710*/  F2FP.F16.E5M2.UNPACK_B R4, R81 ;  /* 0x00000051ff04723e */ /* 0x000fe200020004ff */
[----:B------:R-:W-:Y:S05]  /*6720*/  WARPSYNC.ALL ;  /* 0x0000000000007948 */ /* 0x000fea0003800000 */
[----:B------:R-:W-:Y:S01]  /*6730*/  R2UR UR4, R48 ;  /* 0x00000000300472ca */ /* 0x000fe200000e0000 */
[--C-:B------:R-:W-:Y:S01]  /*6740*/  HADD2.F32 R53, -RZ, R4.reuse.H0_H0 ;  /* 0x20000004ff357230 */ /* 0x100fe20000004100 */
[-C--:B-1----:R-:W-:Y:S01]  /*6750*/  F2FP.F16.E5M2.UNPACK_B R3, R80.reuse ;  /* 0x00000050ff03723e */ /* 0x082fe200020004ff */
[----:B------:R-:W-:Y:S01]  /*6760*/  HADD2.F32 R54, -RZ, R4.H1_H1 ;  /* 0x30000004ff367230 */ /* 0x000fe20000004100 */
[----:B------:R-:W-:Y:S01]  /*6770*/  F2FP.F16.E5M2.UNPACK_B R0, R80.H1 ;  /* 0x00000050ff00723e */ /* 0x000fe200030004ff */
[----:B------:R-:W-:Y:S01]  /*6780*/  BSSY.RECONVERGENT B0, `(.L_x_115) ;  /* 0x0000099000007945 */ /* 0x000fe20003800200 */
[----:B------:R-:W-:Y:S01]  /*6790*/  F2FP.F16.E5M2.UNPACK_B R64, R83.H1 ;  /* 0x00000053ff40723e */ /* 0x000fe200030004ff */
[--C-:B------:R-:W-:Y:S01]  /*67a0*/  HADD2.F32 R2, -RZ, R3.reuse.H0_H0 ;  /* 0x20000003ff027230 */ /* 0x100fe20000004100 */
[----:B----4-:R-:W-:Y:S01]  /*67b0*/  F2FP.F16.E5M2.UNPACK_B R74, R86 ;  /* 0x00000056ff4a723e */ /* 0x010fe200020004ff */
[----:B------:R-:W-:Y:S01]  /*67c0*/  HADD2.F32 R50, -RZ, R3.H1_H1 ;  /* 0x30000003ff327230 */ /* 0x000fe20000004100 */
[----:B------:R-:W-:Y:S01]  /*67d0*/  F2FP.F16.E5M2.UNPACK_B R3, R81.H1 ;  /* 0x00000051ff03723e */ /* 0x000fe200030004ff */
[--C-:B------:R-:W-:Y:S01]  /*67e0*/  HADD2.F32 R51, -RZ, R0.reuse.H0_H0 ;  /* 0x20000000ff337230 */ /* 0x100fe20000004100 */
[----:B------:R-:W-:Y:S01]  /*67f0*/  IADD3 R114, PT, PT, R100, UR49, RZ ;  /* 0x0000003164727c10 */ /* 0x000fe2000fffe0ff */
[----:B------:R-:W-:Y:S01]  /*6800*/  HADD2.F32 R52, -RZ, R0.H1_H1 ;  /* 0x30000000ff347230 */ /* 0x000fe20000004100 */
[----:B------:R-:W-:Y:S01]  /*6810*/  LDTM.16dp32bit_t0_t15.x32 R4, tmem[UR4] ;  /* 0x00000004000479ee */ /* 0x000fe20008a80000 */
[----:B------:R-:W1:Y:S01]  /*6820*/  LDTM.16dp32bit_t16_t31.x32 R4, tmem[UR4+0x20] ;  /* 0x00002004000479ee */ /* 0x000e620008aa0000 */
[-C--:B------:R-:W-:Y:S01]  /*6830*/  F2FP.F16.E5M2.UNPACK_B R0, R82.reuse ;  /* 0x00000052ff00723e */ /* 0x080fe200020004ff */
[--C-:B------:R-:W-:Y:S01]  /*6840*/  HADD2.F32 R55, -RZ, R3.reuse.H0_H0 ;  /* 0x20000003ff377230 */ /* 0x100fe20000004100 */
[----:B------:R-:W-:Y:S01]  /*6850*/  SHF.L.U32 R117, R102, 0x4, RZ ;  /* 0x0000000466757819 */ /* 0x000fe200000006ff */
[----:B------:R-:W-:Y:S01]  /*6860*/  HADD2.F32 R56, -RZ, R3.H1_H1 ;  /* 0x30000003ff387230 */ /* 0x000fe20000004100 */
[----:B------:R-:W-:Y:S01]  /*6870*/  F2FP.F16.E5M2.UNPACK_B R3, R82.H1 ;  /* 0x00000052ff03723e */ /* 0x000fe200030004ff */
[--C-:B------:R-:W-:Y:S01]  /*6880*/  HADD2.F32 R57, -RZ, R0.reuse.H0_H0 ;  /* 0x20000000ff397230 */ /* 0x100fe20000004100 */
[----:B------:R-:W-:Y:S01]  /*6890*/  IADD3 R114, PT, PT, R114, R117, RZ ;  /* 0x0000007572727210 */ /* 0x000fe20007ffe0ff */
[----:B------:R-:W-:Y:S01]  /*68a0*/  HADD2.F32 R58, -RZ, R0.H1_H1 ;  /* 0x30000000ff3a7230 */ /* 0x000fe20000004100 */
[----:B------:R-:W-:Y:S01]  /*68b0*/  F2FP.F16.E5M2.UNPACK_B R0, R83 ;  /* 0x00000053ff00723e */ /* 0x000fe200020004ff */
[--C-:B------:R-:W-:Y:S01]  /*68c0*/  HADD2.F32 R59, -RZ, R3.reuse.H0_H0 ;  /* 0x20000003ff3b7230 */ /* 0x100fe20000004100 */
[----:B------:R-:W-:Y:S01]  /*68d0*/  ISETP.NE.AND P0, PT, R110, RZ, PT ;  /* 0x000000ff6e00720c */ /* 0x000fe20003f05270 */
[----:B------:R-:W-:Y:S01]  /*68e0*/  HADD2.F32 R60, -RZ, R3.H1_H1 ;  /* 0x30000003ff3c7230 */ /* 0x000fe20000004100 */
[-C--:B------:R-:W-:Y:S01]  /*68f0*/  F2FP.F16.E5M2.UNPACK_B R3, R84.reuse ;  /* 0x00000054ff03723e */ /* 0x080fe200020004ff */
[--C-:B------:R-:W-:Y:S01]  /*6900*/  HADD2.F32 R61, -RZ, R0.reuse.H0_H0 ;  /* 0x20000000ff3d7230 */ /* 0x100fe20000004100 */
[----:B------:R-:W-:Y:S01]  /*6910*/  ISETP.NE.AND P6, PT, R118, RZ, PT ;  /* 0x000000ff7600720c */ /* 0x000fe20003fc5270 */
[----:B------:R-:W-:Y:S01]  /*6920*/  HADD2.F32 R62, -RZ, R0.H1_H1 ;  /* 0x30000000ff3e7230 */ /* 0x000fe20000004100 */
[----:B------:R-:W-:Y:S01]  /*6930*/  F2FP.F16.E5M2.UNPACK_B R0, R84.H1 ;  /* 0x00000054ff00723e */ /* 0x000fe200030004ff */
[--C-:B------:R-:W-:Y:S02]  /*6940*/  HADD2.F32 R65, -RZ, R3.reuse.H0_H0 ;  /* 0x20000003ff417230 */ /* 0x100fe40000004100 */
[----:B------:R-:W-:Y:S01]  /*6950*/  HADD2.F32 R66, -RZ, R3.H1_H1 ;  /* 0x30000003ff427230 */ /* 0x000fe20000004100 */
[-C--:B------:R-:W-:Y:S01]  /*6960*/  F2FP.F16.E5M2.UNPACK_B R3, R85.reuse ;  /* 0x00000055ff03723e */ /* 0x080fe200020004ff */
[--C-:B------:R-:W-:Y:S02]  /*6970*/  HADD2.F32 R67, -RZ, R0.reuse.H0_H0 ;  /* 0x20000000ff437230 */ /* 0x100fe40000004100 */
[----:B------:R-:W-:Y:S01]  /*6980*/  HADD2.F32 R68, -RZ, R0.H1_H1 ;  /* 0x30000000ff447230 */ /* 0x000fe20000004100 */
[----:B------:R-:W-:Y:S01]  /*6990*/  F2FP.F16.E5M2.UNPACK_B R0, R85.H1 ;  /* 0x00000055ff00723e */ /* 0x000fe200030004ff */
[--C-:B------:R-:W-:Y:S02]  /*69a0*/  HADD2.F32 R69, -RZ, R3.reuse.H0_H0 ;  /* 0x20000003ff457230 */ /* 0x100fe40000004100 */
[C---:B-1----:R-:W-:Y:S01]  /*69b0*/  FMUL R7, R47.reuse, R7 ;  /* 0x000000072f077220 */ /* 0x042fe20000400000 */
[----:B------:R-:W-:Y:S01]  /*69c0*/  HADD2.F32 R70, -RZ, R3.H1_H1 ;  /* 0x30000003ff467230 */ /* 0x000fe20000004100 */
[----:B------:R-:W-:Y:S01]  /*69d0*/  F2FP.F16.E5M2.UNPACK_B R3, R86.H1 ;  /* 0x00000056ff03723e */ /* 0x000fe200030004ff */
[--C-:B------:R-:W-:Y:S02]  /*69e0*/  HADD2.F32 R71, -RZ, R0.reuse.H0_H0 ;  /* 0x20000000ff477230 */ /* 0x100fe40000004100 */
[----:B------:R-:W-:Y:S02]  /*69f0*/  HADD2.F32 R72, -RZ, R0.H1_H1 ;  /* 0x30000000ff487230 */ /* 0x000fe40000004100 */
[----:B------:R-:W-:Y:S01]  /*6a00*/  FMUL R0, R47, R4 ;  /* 0x000000042f007220 */ /* 0x000fe20000400000 */
[--C-:B------:R-:W-:Y:S01]  /*6a10*/  HADD2.F32 R73, -RZ, R74.reuse.H0_H0 ;  /* 0x2000004aff497230 */ /* 0x100fe20000004100 */
[----:B------:R-:W-:Y:S01]  /*6a20*/  F2FP.F16.E5M2.UNPACK_B R4, R87 ;  /* 0x00000057ff04723e */ /* 0x000fe200020004ff */
[----:B------:R-:W-:Y:S02]  /*6a30*/  HADD2.F32 R74, -RZ, R74.H1_H1 ;  /* 0x3000004aff4a7230 */ /* 0x000fe40000004100 */
[----:B------:R-:W-:Y:S01]  /*6a40*/  FFMA R0, R49, R2, R0 ;  /* 0x0000000231007223 */ /* 0x000fe20000000000 */
[----:B------:R-:W-:Y:S01]  /*6a50*/  FMUL R2, R47, R5 ;  /* 0x000000052f027220 */ /* 0x000fe20000400000 */
[--C-:B------:R-:W-:Y:S01]  /*6a60*/  HADD2.F32 R75, -RZ, R3.reuse.H0_H0 ;  /* 0x20000003ff4b7230 */ /* 0x100fe20000004100 */
[----:B------:R-:W-:Y:S01]  /*6a70*/  F2FP.F16.E5M2.UNPACK_B R5, R87.H1 ;  /* 0x00000057ff05723e */ /* 0x000fe200030004ff */
[----:B------:R-:W-:Y:S02]  /*6a80*/  HADD2.F32 R76, -RZ, R3.H1_H1 ;  /* 0x30000003ff4c7230 */ /* 0x000fe40000004100 */
[----:B------:R-:W-:Y:S01]  /*6a90*/  FFMA R2, R49, R50, R2 ;  /* 0x0000003231027223 */ /* 0x000fe20000000002 */
[--C-:B------:R-:W-:Y:S02]  /*6aa0*/  HADD2.F32 R50, -RZ, R4.reuse.H0_H0 ;  /* 0x20000004ff327230 */ /* 0x100fe40000004100 */
[C---:B------:R-:W-:Y:S01]  /*6ab0*/  FMUL R3, R47.reuse, R6 ;  /* 0x000000062f037220 */ /* 0x040fe20000400000 */
[--C-:B------:R-:W-:Y:S02]  /*6ac0*/  HADD2.F32 R77, -RZ, R5.reuse.H1_H1 ;  /* 0x30000005ff4d7230 */ /* 0x100fe40000004100 */
[C---:B------:R-:W-:Y:S01]  /*6ad0*/  FMUL R6, R47.reuse, R11 ;  /* 0x0000000b2f067220 */ /* 0x040fe20000400000 */
[----:B------:R-:W-:Y:S01]  /*6ae0*/  FMUL R11, R47, R16 ;  /* 0x000000102f0b7220 */ /* 0x000fe20000400000 */
[C---:B------:R-:W-:Y:S01]  /*6af0*/  FFMA R3, R49.reuse, R51, R3 ;  /* 0x0000003331037223 */ /* 0x040fe20000000003 */
[----:B------:R-:W-:Y:S01]  /*6b00*/  FFMA R7, R49, R52, R7 ;  /* 0x0000003431077223 */ /* 0x000fe20000000007 */
[----:B------:R-:W-:Y:S02]  /*6b10*/  HADD2.F32 R51, -RZ, R4.H1_H1 ;  /* 0x30000004ff337230 */ /* 0x000fe40000004100 */
[C---:B------:R-:W-:Y:S01]  /*6b20*/  FMUL R4, R47.reuse, R9 ;  /* 0x000000092f047220 */ /* 0x040fe20000400000 */
[----:B------:R-:W-:Y:S02]  /*6b30*/  HADD2.F32 R52, -RZ, R5.H0_H0 ;  /* 0x20000005ff347230 */ /* 0x000fe40000004100 */
[----:B------:R-:W-:Y:S01]  /*6b40*/  FMUL R16, R47, R21 ;  /* 0x000000152f107220 */ /* 0x000fe20000400000 */
[----:B------:R-:W-:Y:S01]  /*6b50*/  F2FP.SATFINITE.E5M2.F32.PACK_AB_MERGE_C R78, R7, R3, RZ ;  /* 0x00000003074e723e */ /* 0x000fe200048060ff */
[C---:B------:R-:W-:Y:S01]  /*6b60*/  FMUL R3, R47.reuse, R8 ;  /* 0x000000082f037220 */ /* 0x040fe20000400000 */
[C---:B------:R-:W-:Y:S01]  /*6b70*/  FMUL R7, R47.reuse, R12 ;  /* 0x0000000c2f077220 */ /* 0x040fe20000400000 */
[C---:B------:R-:W-:Y:S01]  /*6b80*/  FMUL R8, R47.reuse, R13 ;  /* 0x0000000d2f087220 */ /* 0x040fe20000400000 */
[----:B------:R-:W-:Y:S01]  /*6b90*/  FMUL R12, R47, R17 ;  /* 0x000000112f0c7220 */ /* 0x000fe20000400000 */
[C---:B------:R-:W-:Y:S01]  /*6ba0*/  FFMA R3, R49.reuse, R53, R3 ;  /* 0x0000003531037223 */ /* 0x040fe20000000003 */
[----:B------:R-:W-:Y:S01]  /*6bb0*/  FFMA R4, R49, R54, R4 ;  /* 0x0000003631047223 */ /* 0x000fe20000000004 */
[C---:B------:R-:W-:Y:S01]  /*6bc0*/  FMUL R5, R47.reuse, R10 ;  /* 0x0000000a2f057220 */ /* 0x040fe20000400000 */
[C---:B------:R-:W-:Y:S01]  /*6bd0*/  FMUL R9, R47.reuse, R14 ;  /* 0x0000000e2f097220 */ /* 0x040fe20000400000 */
[C---:B------:R-:W-:Y:S01]  /*6be0*/  FMUL R10, R47.reuse, R15 ;  /* 0x0000000f2f0a7220 */ /* 0x040fe20000400000 */
[----:B------:R-:W-:Y:S01]  /*6bf0*/  FMUL R15, R47, R20 ;  /* 0x000000142f0f7220 */ /* 0x000fe20000400000 */
[C---:B------:R-:W-:Y:S01]  /*6c00*/  FFMA R5, R49.reuse, R55, R5 ;  /* 0x0000003731057223 */ /* 0x040fe20000000005 */
[C---:B------:R-:W-:Y:S01]  /*6c10*/  FFMA R6, R49.reuse, R56, R6 ;  /* 0x0000003831067223 */ /* 0x040fe20000000006 */
[C---:B------:R-:W-:Y:S01]  /*6c20*/  FFMA R7, R49.reuse, R57, R7 ;  /* 0x0000003931077223 */ /* 0x040fe20000000007 */
[C---:B------:R-:W-:Y:S01]  /*6c30*/  FFMA R8, R49.reuse, R58, R8 ;  /* 0x0000003a31087223 */ /* 0x040fe20000000008 */
[--C-:B------:R-:W-:Y:S02]  /*6c40*/  HADD2.F32 R63, -RZ, R64.reuse.H0_H0 ;  /* 0x20000040ff3f7230 */ /* 0x100fe40000004100 */
[C---:B------:R-:W-:Y:S01]  /*6c50*/  FFMA R9, R49.reuse, R59, R9 ;  /* 0x0000003b31097223 */ /* 0x040fe20000000009 */
[----:B------:R-:W-:Y:S01]  /*6c60*/  F2FP.SATFINITE.E5M2.F32.PACK_AB_MERGE_C R5, R6, R5, RZ ;  /* 0x000000050605723e */ /* 0x000fe200048060ff */
[C---:B------:R-:W-:Y:S01]  /*6c70*/  FFMA R10, R49.reuse, R60, R10 ;  /* 0x0000003c310a7223 */ /* 0x040fe2000000000a */
[C---:B------:R-:W-:Y:S01]  /*6c80*/  FFMA R11, R49.reuse, R61, R11 ;  /* 0x0000003d310b7223 */ /* 0x040fe2000000000b */
[----:B------:R-:W-:Y:S01]  /*6c90*/  FFMA R12, R49, R62, R12 ;  /* 0x0000003e310c7223 */ /* 0x000fe2000000000c */
[C---:B------:R-:W-:Y:S01]  /*6ca0*/  FMUL R20, R47.reuse, R25 ;  /* 0x000000192f147220 */ /* 0x040fe20000400000 */
[C---:B------:R-:W-:Y:S01]  /*6cb0*/  FMUL R25, R47.reuse, R30 ;  /* 0x0000001e2f197220 */ /* 0x040fe20000400000 */
[C---:B------:R-:W-:Y:S01]  /*6cc0*/  FMUL R30, R47.reuse, R35 ;  /* 0x000000232f1e7220 */ /* 0x040fe20000400000 */
[----:B------:R-:W-:Y:S01]  /*6cd0*/  F2FP.SATFINITE.E5M2.F32.PACK_AB_MERGE_C R9, R10, R9, RZ ;  /* 0x000000090a09723e */ /* 0x000fe200048060ff */
[----:B------:R-:W-:Y:S02]  /*6ce0*/  HADD2.F32 R64, -RZ, R64.H1_H1 ;  /* 0x30000040ff407230 */ /* 0x000fe40000004100 */
[C---:B------:R-:W-:Y:S01]  /*6cf0*/  FMUL R13, R47.reuse, R18 ;  /* 0x000000122f0d7220 */ /* 0x040fe20000400000 */
[C---:B------:R-:W-:Y:S01]  /*6d00*/  FMUL R14, R47.reuse, R19 ;  /* 0x000000132f0e7220 */ /* 0x040fe20000400000 */
[C---:B------:R-:W-:Y:S01]  /*6d10*/  FMUL R17, R47.reuse, R22 ;  /* 0x000000162f117220 */ /* 0x040fe20000400000 */
[----:B------:R-:W-:Y:S01]  /*6d20*/  FMUL R18, R47, R23 ;  /* 0x000000172f127220 */ /* 0x000fe20000400000 */
[C---:B------:R-:W-:Y:S01]  /*6d30*/  FFMA R13, R49.reuse, R63, R13 ;  /* 0x0000003f310d7223 */ /* 0x040fe2000000000d */
[C---:B------:R-:W-:Y:S01]  /*6d40*/  FFMA R14, R49.reuse, R64, R14 ;  /* 0x00000040310e7223 */ /* 0x040fe2000000000e */
[----:B------:R-:W-:Y:S01]  /*6d50*/  FFMA R15, R49, R65, R15 ;  /* 0x00000041310f7223 */ /* 0x000fe2000000000f */
[----:B------:R-:W-:Y:S01]  /*6d60*/  FMUL R19, R47, R24 ;  /* 0x000000182f137220 */ /* 0x000fe20000400000 */
[C---:B------:R-:W-:Y:S01]  /*6d70*/  FFMA R16, R49.reuse, R66, R16 ;  /* 0x0000004231107223 */ /* 0x040fe20000000010 */
[----:B------:R-:W-:Y:S01]  /*6d80*/  FFMA R17, R49, R67, R17 ;  /* 0x0000004331117223 */ /* 0x000fe20000000011 */
[----:B------:R-:W-:Y:S01]  /*6d90*/  F2FP.SATFINITE.E5M2.F32.PACK_AB_MERGE_C R13, R14, R13, RZ ;  /* 0x0000000d0e0d723e */ /* 0x000fe200048060ff */
[C---:B------:R-:W-:Y:S01]  /*6da0*/  FMUL R21, R47.reuse, R26 ;  /* 0x0000001a2f157220 */ /* 0x040fe20000400000 */
[----:B------:R-:W-:Y:S01]  /*6db0*/  FMUL R22, R47, R27 ;  /* 0x0000001b2f167220 */ /* 0x000fe20000400000 */
[C---:B------:R-:W-:Y:S01]  /*6dc0*/  FFMA R18, R49.reuse, R68, R18 ;  /* 0x0000004431127223 */ /* 0x040fe20000000012 */
[----:B------:R-:W-:Y:S01]  /*6dd0*/  FFMA R19, R49, R69, R19 ;  /* 0x0000004531137223 */ /* 0x000fe20000000013 */
[----:B------:R-:W-:Y:S01]  /*6de0*/  FMUL R23, R47, R28 ;  /* 0x0000001c2f177220 */ /* 0x000fe20000400000 */
[----:B------:R-:W-:Y:S01]  /*6df0*/  FFMA R20, R49, R70, R20 ;  /* 0x0000004631147223 */ /* 0x000fe20000000014 */
[----:B------:R-:W-:Y:S01]  /*6e00*/  FMUL R24, R47, R29 ;  /* 0x0000001d2f187220 */ /* 0x000fe20000400000 */
[C---:B------:R-:W-:Y:S01]  /*6e10*/  FFMA R21, R49.reuse, R71, R21 ;  /* 0x0000004731157223 */ /* 0x040fe20000000015 */
[----:B------:R-:W-:Y:S01]  /*6e20*/  FFMA R22, R49, R72, R22 ;  /* 0x0000004831167223 */ /* 0x000fe20000000016 */
[C---:B------:R-:W-:Y:S01]  /*6e30*/  FMUL R26, R47.reuse, R31 ;  /* 0x0000001f2f1a7220 */ /* 0x040fe20000400000 */
[----:B------:R-:W-:Y:S01]  /*6e40*/  FMUL R27, R47, R32 ;  /* 0x000000202f1b7220 */ /* 0x000fe20000400000 */
[----:B------:R-:W-:Y:S01]  /*6e50*/  FFMA R23, R49, R73, R23 ;  /* 0x0000004931177223 */ /* 0x000fe20000000017 */
[----:B------:R-:W-:Y:S01]  /*6e60*/  FMUL R28, R47, R33 ;  /* 0x000000212f1c7220 */ /* 0x000fe20000400000 */
[----:B------:R-:W-:Y:S01]  /*6e70*/  FFMA R24, R49, R74, R24 ;  /* 0x0000004a31187223 */ /* 0x000fe20000000018 */
[----:B------:R-:W-:Y:S01]  /*6e80*/  FMUL R29, R47, R34 ;  /* 0x000000222f1d7220 */ /* 0x000fe20000400000 */
[C---:B------:R-:W-:Y:S01]  /*6e90*/  FFMA R25, R49.reuse, R75, R25 ;  /* 0x0000004b31197223 */ /* 0x040fe20000000019 */
[C---:B------:R-:W-:Y:S01]  /*6ea0*/  FFMA R26, R49.reuse, R76, R26 ;  /* 0x0000004c311a7223 */ /* 0x040fe2000000001a */
[C---:B------:R-:W-:Y:S01]  /*6eb0*/  FFMA R27, R49.reuse, R50, R27 ;  /* 0x00000032311b7223 */ /* 0x040fe2000000001b */
[C---:B------:R-:W-:Y:S01]  /*6ec0*/  FFMA R28, R49.reuse, R51, R28 ;  /* 0x00000033311c7223 */ /* 0x040fe2000000001c */
[----:B------:R-:W-:Y:S01]  /*6ed0*/  F2FP.SATFINITE.E5M2.F32.PACK_AB_MERGE_C R17, R18, R17, RZ ;  /* 0x000000111211723e */ /* 0x000fe200048060ff */
[C---:B------:R-:W-:Y:S01]  /*6ee0*/  FFMA R29, R49.reuse, R52, R29 ;  /* 0x00000034311d7223 */ /* 0x040fe2000000001d */
[----:B------:R-:W-:Y:S01]  /*6ef0*/  F2FP.SATFINITE.E5M2.F32.PACK_AB_MERGE_C R21, R22, R21, RZ ;  /* 0x000000151615723e */ /* 0x000fe200048060ff */
[----:B------:R-:W-:Y:S01]  /*6f00*/  FFMA R30, R49, R77, R30 ;  /* 0x0000004d311e7223 */ /* 0x000fe2000000001e */
[----:B------:R-:W-:Y:S02]  /*6f10*/  F2FP.SATFINITE.E5M2.F32.PACK_AB_MERGE_C R32, R2, R0, R78 ;  /* 0x000000000220723e */ /* 0x000fe4000480604e */
[----:B------:R-:W-:Y:S02]  /*6f20*/  F2FP.SATFINITE.E5M2.F32.PACK_AB_MERGE_C R33, R4, R3, R5 ;  /* 0x000000030421723e */ /* 0x000fe40004806005 */
[----:B------:R-:W-:Y:S02]  /*6f30*/  F2FP.SATFINITE.E5M2.F32.PACK_AB_MERGE_C R34, R8, R7, R9 ;  /* 0x000000070822723e */ /* 0x000fe40004806009 */
[----:B------:R-:W-:Y:S02]  /*6f40*/  F2FP.SATFINITE.E5M2.F32.PACK_AB_MERGE_C R35, R12, R11, R13 ;  /* 0x0000000b0c23723e */ /* 0x000fe4000480600d */
[----:B------:R-:W-:Y:S02]  /*6f50*/  F2FP.SATFINITE.E5M2.F32.PACK_AB_MERGE_C R16, R16, R15, R17 ;  /* 0x0000000f1010723e */ /* 0x000fe40004806011 */
[----:B------:R-:W-:Y:S01]  /*6f60*/  F2FP.SATFINITE.E5M2.F32.PACK_AB_MERGE_C R17, R20, R19, R21 ;  /* 0x000000131411723e */ /* 0x000fe20004806015 */
[----:B------:R1:W-:Y:S01]  /*6f70*/  STS.128 [R100+UR49+0x4400], R32 ;  /* 0x0044002064007988 */ /* 0x0003e20008000c31 */
[----:B------:R-:W-:Y:S02]  /*6f80*/  F2FP.SATFINITE.E5M2.F32.PACK_AB_MERGE_C R18, R26, R25, RZ ;  /* 0x000000191a12723e */ /* 0x000fe400048060ff */
[----:B------:R-:W-:Y:S02]  /*6f90*/  F2FP.SATFINITE.E5M2.F32.PACK_AB_MERGE_C R19, R30, R29, RZ ;  /* 0x0000001d1e13723e */ /* 0x000fe400048060ff */
[----:B------:R-:W-:Y:S02]  /*6fa0*/  F2FP.SATFINITE.E5M2.F32.PACK_AB_MERGE_C R18, R24, R23, R18 ;  /* 0x000000171812723e */ /* 0x000fe40004806012 */
[----:B------:R-:W-:Y:S02]  /*6fb0*/  F2FP.SATFINITE.E5M2.F32.PACK_AB_MERGE_C R19, R28, R27, R19 ;  /* 0x0000001b1c13723e */ /* 0x000fe40004806013 */
[----:B------:R-:W-:Y:S02]  /*6fc0*/  LEA R0, R105, UR49, 0x3 ;  /* 0x0000003169007c11 */ /* 0x000fe4000f8e18ff */
[----:B------:R-:W-:Y:S01]  /*6fd0*/  @P6 SHF.L.U32 R2, R104, 0x1f, RZ ;  /* 0x0000001f68026819 */ /* 0x000fe200000006ff */
[----:B------:R1:W-:Y:S01]  /*6fe0*/  STS.128 [R114+0x4410], R16 ;  /* 0x0044101072007388 */ /* 0x0003e20000000c00 */
[----:B------:R-:W-:Y:S01]  /*6ff0*/  @!PT LDS RZ, [RZ] ;  /* 0x00000000fffff984 */ /* 0x000fe20000000800 */
[----:B------:R-:W-:Y:S01]  /*7000*/  @!PT LDS RZ, [RZ] ;  /* 0x00000000fffff984 */ /* 0x000fe20000000800 */
[----:B------:R-:W-:Y:S01]  /*7010*/  @!PT LDS RZ, [RZ] ;  /* 0x00000000fffff984 */ /* 0x000fe20000000800 */
[----:B------:R-:W-:Y:S01]  /*7020*/  @!PT LDS RZ, [RZ] ;  /* 0x00000000fffff984 */ /* 0x000fe20000000800 */
[----:B------:R2:W-:Y:S07]  /*7030*/  MEMBAR.ALL.CTA ;  /* 0x0000000000007992 */ /* 0x0005ee0000008000 */
[----:B--2---:R-:W2:Y:S02]  /*7040*/  FENCE.VIEW.ASYNC.S ;  /* 0x00000000000073c6 */ /* 0x004ea40000000000 */
[----:B--2---:R-:W-:Y:S06]  /*7050*/  BAR.SYNC.DEFER_BLOCKING 0x1, 0x80 ;  /* 0x0042000000007b1d */ /* 0x004fec0000010000 */
[----:B------:R-:W-:Y:S05]  /*7060*/  @P0 BRA `(.L_x_116) ;  /* 0x0000000000280947 */ /* 0x000fea0003800000 */
[----:B------:R-:W-:Y:S02]  /*7070*/  UIADD3 UR4, UPT, UPT, UR49, 0x4400, URZ ;  /* 0x0000440031047890 */ /* 0x000fe4000fffe0ff */
[----:B------:R-:W-:Y:S01]  /*7080*/  UIADD3 UR6, UP0, UPT, UR52, 0x680, URZ ;  /* 0x0000068034067890 */ /* 0x000fe2000ff1e0ff */
[----:B------:R-:W-:Y:S03]  /*7090*/  UMOV UR43, UR36 ;  /* 0x00000024002b7c82 */ /* 0x000fe60008000000 */
[----:B------:R-:W-:Y:S01]  /*70a0*/  MOV R109, UR4 ;  /* 0x00000004006d7c02 */ /* 0x000fe20008000f00 */
[----:B------:R-:W-:Y:S03]  /*70b0*/  UIADD3.X UR7, UPT, UPT, URZ, UR53, URZ, UP0, !UPT ;  /* 0x00000035ff077290 */ /* 0x000fe600087fe4ff */
[----:B------:R-:W-:Y:S11]  /*70c0*/  R2UR UR40, R109 ;  /* 0x000000006d2872ca */ /* 0x000ff600000e0000 */
[----:B------:R-:W-:Y:S02]  /*70d0*/  @!UPT UIADD3 URZ, UPT, UPT, URZ, URZ, URZ ;  /* 0x000000fffffff290 */ /* 0x000fe4000fffe0ff */
[----:B------:R2:W-:Y:S01]  /*70e0*/  UTMASTG.3D [UR40], [UR6] ;  /* 0x00000028060073b5 */ /* 0x0005e20008010000 */
[----:B------:R0:W-:Y:S01]  /*70f0*/  UTMACMDFLUSH ;  /* 0x00000000000079b7 */ /* 0x0001e20000000000 */
[----:B--2---:R-:W-:Y:S04]  /*7100*/  DEPBAR.LE SB0, 0x1 ;  /* 0x000080400000791a */ /* 0x004fe80000000000 */
.L_x_116:
[----:B------:R-:W-:Y:S05]  /*7110*/  BSYNC.RECONVERGENT B0 ;  /* 0x0000000000007941 */ /* 0x000fea0003800200 */
.L_x_115:
[----:B------:R-:W-:Y:S06]  /*7120*/  BAR.SYNC.DEFER_BLOCKING 0x1, 0x80 ;  /* 0x0042000000007b1d */ /* 0x000fec0000010000 */
[----:B------:R-:W2:Y:S01]  /*7130*/  @P6 SYNCS.PHASECHK.TRANS64.TRYWAIT P0, [R0+URZ+0x140], R2 ;  /* 0x00014002000065a7 */ /* 0x000ea200080011ff */
[----:B------:R-:W-:Y:S01]  /*7140*/  BSSY B1, `(.L_x_117) ;  /* 0x0000021000017945 */ /* 0x000fe20003800000 */
[----:B--2---:R-:W-:Y:S03]  /*7150*/  @P6 SEL R115, RZ, 0x1, !P0 ;  /* 0x00000001ff736807 */ /* 0x004fe60004000000 */
[----:B------:R-:W-:Y:S05]  /*7160*/  @!P6 BRA `(.L_x_118) ;  /* 0x000000000078e947 */ /* 0x000fea0003800000 */
[----:B------:R-:W-:Y:S01]  /*7170*/  ISETP.NE.AND P1, PT, R116, RZ, PT ;  /* 0x000000ff7400720c */ /* 0x000fe20003f25270 */
[----:B------:R-:W-:Y:S01]  /*7180*/  BSSY B0, `(.L_x_119) ;  /* 0x0000009000007945 */ /* 0x000fe20003800000 */
[----:B------:R-:W-:Y:S11]  /*7190*/  ISETP.NE.AND P0, PT, R115, RZ, PT ;  /* 0x000000ff7300720c */ /* 0x000ff60003f05270 */
[----:B------:R-:W-:Y:S05]  /*71a0*/  @P1 IMAD R2, R105, 0x1000, R100 ;  /* 0x0000100069021824 */ /* 0x000fea00078e0264 */
[----:B------:R-:W-:Y:S05]  /*71b0*/  @P1 IADD3 R4, PT, PT, R2, UR49, RZ ;  /* 0x0000003102041c10 */ /* 0x000fea000fffe0ff */
[----:B------:R-:W-:Y:S01]  /*71c0*/  @P1 IMAD.IADD R4, R4, 0x1, R117 ;  /* 0x0000000104041824 */ /* 0x000fe200078e0275 */
[----:B------:R-:W-:Y:S06]  /*71d0*/  @P0 BRA `(.L_x_120) ;  /* 0x00000000000c0947 */ /* 0x000fec0003800000 */
[----:B------:R-:W-:Y:S04]  /*71e0*/  SHF.L.U32 R3, R104, 0x1f, RZ ;  /* 0x0000001f68037819 */ /* 0x000fe800000006ff */
[----:B------:R-:W2:Y:S02]  /*71f0*/  SYNCS.PHASECHK.TRANS64.TRYWAIT P0, [R0+URZ+0x140], R3 ;  /* 0x00014003000075a7 */ /* 0x000ea400080011ff */
[----:B--2---:R-:W-:Y:S05]  /*7200*/  @!P0 BRA `(.L_x_121) ;  /* 0x00000038004c8947 */ /* 0x004fea0003800000 */
.L_x_120:
[----:B------:R-:W-:Y:S05]  /*7210*/  BSYNC B0 ;  /* 0x0000000000007941 */ /* 0x000fea0003800000 */
.L_x_119:
[----:B------:R-:W-:Y:S01]  /*7220*/  ISETP.NE.AND P0, PT, R116, RZ, PT ;  /* 0x000000ff7400720c */ /* 0x000fe20003f05270 */
[----:B------:R-:W-:Y:S11]  /*7230*/  VIADD R105, R105, 0x1 ;  /* 0x0000000169697836 */ /* 0x000ff60000000000 */
[----:B------:R-:W-:Y:S01]  /*7240*/  @!UPT UIADD3 URZ, UPT, UPT, URZ, URZ, URZ ;  /* 0x000000fffffff290 */ /* 0x000fe2000fffe0ff */
[----:B------:R3:W4:Y:S04]  /*7250*/  @P0 LDS.128 R80, [R2+UR49+0x400] ;  /* 0x0004003102500984 */ /* 0x0007280008000c00 */
[----:B------:R1:W1:Y:S01]  /*7260*/  @P0 LDS.128 R84, [R4+0x410] ;  /* 0x0004100004540984 */ /* 0x0002620000000c00 */
        /* <DEDUP_REMOVED lines=8> */
[----:B---3--:R-:W-:Y:S02]  /*72f0*/  VIADD R2, R0, 0x160 ;  /* 0x0000016000027836 */ /* 0x008fe40000000000 */
[----:B--2---:R-:W-:Y:S05]  /*7300*/  IMAD.U32 R0, RZ, RZ, UR37 ;  /* 0x00000025ff007e24 */ /* 0x004fea000f8e00ff */
[----:B------:R-:W-:Y:S04]  /*7310*/  PRMT R0, R0, 0x654, R2 ;  /* 0x0000065400007816 */ /* 0x000fe80000000002 */
[----:B-----5:R2:W-:Y:S02]  /*7320*/  SYNCS.ARRIVE.TRANS64.RED.A1T0 RZ, [R0+URZ], RZ ;  /* 0x000000ff00ff79a7 */ /* 0x0205e400081004ff */
[----:B--2---:R-:W-:Y:S04]  /*7330*/  SEL R0, RZ, 0x1, P0 ;  /* 0x00000001ff007807 */ /* 0x004fe80000000000 */
[----:B-1--4-:R-:W-:Y:S02]  /*7340*/  LOP3.LUT R104, R104, R0, RZ, 0x3c, !PT ;  /* 0x0000000068687212 */ /* 0x012fe400078e3cff */
.L_x_118:
[----:B------:R-:W-:Y:S05]  /*7350*/  BSYNC B1 ;  /* 0x0000000000017941 */ /* 0x000fea0003800000 */
.L_x_117:
[----:B------:R-:W-:Y:S05]  /*7360*/  VIADD R0, R48, 0x40 ;  /* 0x0000004030007836 */ /* 0x000fea0000000000 */
[----:B------:R-:W-:Y:S04]  /*7370*/  SHF.R.U32.HI R0, RZ, 0x15, R0 ;  /* 0x00000015ff007819 */ /* 0x000fe80000011600 */
[----:B------:R-:W-:Y:S11]  /*7380*/  LOP3.LUT P0, RZ, R0, 0x3, R101, 0x48, !PT ;  /* 0x0000000300ff7812 */ /* 0x000ff60007804865 */
[----:B------:R-:W-:Y:S02]  /*7390*/  @!UPT UIADD3 URZ, UPT, UPT, URZ, URZ, URZ ;  /* 0x000000fffffff290 */ /* 0x000fe4000fffe0ff */
[----:B------:R-:W-:Y:S05]  /*73a0*/  @!P0 BRA `(.L_x_122) ;  /* 0x0000000000408947 */ /* 0x000fea0003800000 */
[----:B------:R-:W2:Y:S01]  /*73b0*/  LDCU.64 UR8, c[0x4][0x78] ;  /* 0x01000f00ff0877ac */ /* 0x000ea20008000a00 */
[----:B------:R-:W-:Y:S01]  /*73c0*/  MOV R3, 0x0 ;  /* 0x0000000000037802 */ /* 0x000fe20000000f00 */
[----:B------:R-:W-:Y:S02]  /*73d0*/  HFMA2 R12, -RZ, RZ, 0, 5.9604644775390625e-08 ;  /* 0x00000001ff0c7431 */ /* 0x000fe400000001ff */
[----:B------:R-:W-:Y:S02]  /*73e0*/  IMAD.MOV.U32 R8, RZ, RZ, 0x192 ;  /* 0x00000192ff087424 */ /* 0x000fe400078e00ff */
[----:B------:R-:W-:Y:S01]  /*73f0*/  IMAD.MOV.U32 R13, RZ, RZ, RZ ;  /* 0x000000ffff0d7224 */ /* 0x000fe200078e00ff */
[----:B------:R-:W3:Y:S01]  /*7400*/  LDCU.64 UR6, c[0x4][0x80] ;  /* 0x01001000ff0677ac */ /* 0x000ee20008000a00 */
[----:B------:R-:W4:Y:S01]  /*7410*/  LDC.64 R2, c[0x4][R3] ;  /* 0x0100000003027b82 */ /* 0x000f220000000a00 */
[----:B------:R-:W5:Y:S01]  /*7420*/  LDCU.64 UR4, c[0x4][0x18] ;  /* 0x01000300ff0477ac */ /* 0x000f620008000a00 */
[----:B--2---:R-:W-:Y:S01]  /*7430*/  MOV R5, UR9 ;  /* 0x0000000900057c02 */ /* 0x004fe20008000f00 */
[----:B------:R-:W-:Y:S01]  /*7440*/  IMAD.U32 R4, RZ, RZ, UR8 ;  /* 0x00000008ff047e24 */ /* 0x000fe2000f8e00ff */
[----:B---3--:R-:W-:Y:S01]  /*7450*/  MOV R7, UR7 ;  /* 0x0000000700077c02 */ /* 0x008fe20008000f00 */
[----:B------:R-:W-:Y:S01]  /*7460*/  IMAD.U32 R6, RZ, RZ, UR6 ;  /* 0x00000006ff067e24 */ /* 0x000fe2000f8e00ff */
[----:B-----5:R-:W-:Y:S01]  /*7470*/  MOV R11, UR5 ;  /* 0x00000005000b7c02 */ /* 0x020fe20008000f00 */
[----:B------:R-:W-:Y:S02]  /*7480*/  IMAD.U32 R10, RZ, RZ, UR4 ;  /* 0x00000004ff0a7e24 */ /* 0x000fe4000f8e00ff */
[----:B------:R-:W-:Y:S07]  /*7490*/  LEPC R20, `(.L_x_122) ;  /* 0x000000001014794e */ /* 0x000fee0000000000 */
[----:B-1--4-:R-:W-:Y:S05]  /*74a0*/  CALL.ABS.NOINC R2 ;  /* 0x0000000002007343 */ /* 0x012fea0003c00000 */
.L_x_122:
[-C--:B------:R-:W-:Y:S01]  /*74b0*/  F2FP.F16.E5M2.UNPACK_B R0, R81.reuse ;  /* 0x00000051ff00723e */ /* 0x080fe200020004ff */
[----:B------:R-:W-:Y:S05]  /*74c0*/  WARPSYNC.ALL ;  /* 0x0000000000007948 */ /* 0x000fea0003800000 */
[----:B------:R-:W-:Y:S01]  /*74d0*/  R2UR UR4, R48 ;  /* 0x00000000300472ca */ /* 0x000fe200000e0000 */
[--C-:B------:R-:W-:Y:S01]  /*74e0*/  HADD2.F32 R54, -RZ, R0.reuse.H0_H0 ;  /* 0x20000000ff367230 */ /* 0x100fe20000004100 */
[-C--:B------:R-:W-:Y:S01]  /*74f0*/  F2FP.F16.E5M2.UNPACK_B R2, R80.reuse.H1 ;  /* 0x00000050ff02723e */ /* 0x080fe200030004ff */
[----:B------:R-:W-:Y:S01]  /*7500*/  HADD2.F32 R55, -RZ, R0.H1_H1 ;  /* 0x30000000ff377230 */ /* 0x000fe20000004100 */
[----:B------:R-:W-:Y:S01]  /*7510*/  F2FP.F16.E5M2.UNPACK_B R0, R81.H1 ;  /* 0x00000051ff00723e */ /* 0x000fe200030004ff */
[----:B------:R-:W-:Y:S01]  /*7520*/  BSSY.RECONVERGENT B0, `(.L_x_123) ;  /* 0x0000095000007945 */ /* 0x000fe20003800200 */
[----:B------:R-:W-:Y:S01]  /*7530*/  F2FP.F16.E5M2.UNPACK_B R3, R80 ;  /* 0x00000050ff03723e */ /* 0x000fe200020004ff */
[----:B------:R-:W-:Y:S01]  /*7540*/  HADD2.F32 R52, -RZ, R2.H0_H0 ;  /* 0x20000002ff347230 */ /* 0x000fe20000004100 */
[----:B------:R-:W-:Y:S01]  /*7550*/  ISETP.NE.AND P0, PT, R110, RZ, PT ;  /* 0x000000ff6e00720c */ /* 0x000fe20003f05270 */
[--C-:B------:R-:W-:Y:S01]  /*7560*/  HADD2.F32 R56, -RZ, R0.reuse.H0_H0 ;  /* 0x20000000ff387230 */ /* 0x100fe20000004100 */
[----:B------:R-:W-:Y:S01]  /*7570*/  ISETP.NE.AND P6, PT, R118, RZ, PT ;  /* 0x000000ff7600720c */ /* 0x000fe20003fc5270 */
[----:B------:R-:W-:Y:S01]  /*7580*/  HADD2.F32 R57, -RZ, R0.H1_H1 ;  /* 0x30000000ff397230 */ /* 0x000fe20000004100 */
[-C--:B------:R-:W-:Y:S01]  /*7590*/  F2FP.F16.E5M2.UNPACK_B R0, R83.reuse ;  /* 0x00000053ff00723e */ /* 0x080fe200020004ff */
[----:B-1----:R-:W-:Y:S01]  /*75a0*/  LDTM.16dp32bit_t0_t15.x32 R4, tmem[UR4+0x40] ;  /* 0x00004004000479ee */ /* 0x002fe20008a80000 */
[----:B------:R-:W1:Y:S01]  /*75b0*/  LDTM.16dp32bit_t16_t31.x32 R4, tmem[UR4+0x60] ;  /* 0x00006004000479ee */ /* 0x000e620008aa0000 */
[----:B------:R-:W-:Y:S01]  /*75c0*/  HADD2.F32 R53, -RZ, R2.H1_H1 ;  /* 0x30000002ff357230 */ /* 0x000fe20000004100 */
[----:B------:R-:W-:Y:S01]  /*75d0*/  F2FP.F16.E5M2.UNPACK_B R2, R82.H1 ;  /* 0x00000052ff02723e */ /* 0x000fe200030004ff */
[--C-:B------:R-:W-:Y:S02]  /*75e0*/  HADD2.F32 R50, -RZ, R3.reuse.H0_H0 ;  /* 0x20000003ff327230 */ /* 0x100fe40000004100 */
[--C-:B------:R-:W-:Y:S02]  /*75f0*/  HADD2.F32 R62, -RZ, R0.reuse.H0_H0 ;  /* 0x20000000ff3e7230 */ /* 0x100fe40000004100 */
[----:B------:R-:W-:Y:S01]  /*7600*/  HADD2.F32 R63, -RZ, R0.H1_H1 ;  /* 0x30000000ff3f7230 */ /* 0x000fe20000004100 */
[----:B------:R-:W-:Y:S01]  /*7610*/  F2FP.F16.E5M2.UNPACK_B R0, R84.H1 ;  /* 0x00000054ff00723e */ /* 0x000fe200030004ff */
[--C-:B------:R-:W-:Y:S02]  /*7620*/  HADD2.F32 R60, -RZ, R2.reuse.H0_H0 ;  /* 0x20000002ff3c7230 */ /* 0x100fe40000004100 */
[----:B------:R-:W-:Y:S01]  /*7630*/  HADD2.F32 R61, -RZ, R2.H1_H1 ;  /* 0x30000002ff3d7230 */ /* 0x000fe20000004100 */
[----:B------:R-:W-:Y:S01]  /*7640*/  F2FP.F16.E5M2.UNPACK_B R2, R83.H1 ;  /* 0x00000053ff02723e */ /* 0x000fe200030004ff */
[----:B------:R-:W-:Y:S01]  /*7650*/  HADD2.F32 R51, -RZ, R3.H1_H1 ;  /* 0x30000003ff337230 */ /* 0x000fe20000004100 */
[----:B------:R-:W-:Y:S01]  /*7660*/  F2FP.F16.E5M2.UNPACK_B R3, R82 ;  /* 0x00000052ff03723e */ /* 0x000fe200020004ff */
[--C-:B------:R-:W-:Y:S02]  /*7670*/  HADD2.F32 R68, -RZ, R0.reuse.H0_H0 ;  /* 0x20000000ff447230 */ /* 0x100fe40000004100 */
[----:B------:R-:W-:Y:S01]  /*7680*/  HADD2.F32 R69, -RZ, R0.H1_H1 ;  /* 0x30000000ff457230 */ /* 0x000fe20000004100 */
[-C--:B------:R-:W-:Y:S01]  /*7690*/  F2FP.F16.E5M2.UNPACK_B R0, R85.reuse.H1 ;  /* 0x00000055ff00723e */ /* 0x080fe200030004ff */
[--C-:B------:R-:W-:Y:S02]  /*76a0*/  HADD2.F32 R64, -RZ, R2.reuse.H0_H0 ;  /* 0x20000002ff407230 */ /* 0x100fe40000004100 */
[----:B------:R-:W-:Y:S01]  /*76b0*/  HADD2.F32 R65, -RZ, R2.H1_H1 ;  /* 0x30000002ff417230 */ /* 0x000fe20000004100 */
[----:B------:R-:W-:Y:S01]  /*76c0*/  F2FP.F16.E5M2.UNPACK_B R2, R85 ;  /* 0x00000055ff02723e */ /* 0x000fe200020004ff */
[--C-:B------:R-:W-:Y:S02]  /*76d0*/  HADD2.F32 R58, -RZ, R3.reuse.H0_H0 ;  /* 0x20000003ff3a7230 */ /* 0x100fe40000004100 */
[C---:B-1----:R-:W-:Y:S01]  /*76e0*/  FMUL R7, R47.reuse, R7 ;  /* 0x000000072f077220 */ /* 0x042fe20000400000 */
[----:B------:R-:W-:Y:S01]  /*76f0*/  HADD2.F32 R59, -RZ, R3.H1_H1 ;  /* 0x30000003ff3b7230 */ /* 0x000fe20000004100 */
[----:B------:R-:W-:Y:S01]  /*7700*/  F2FP.F16.E5M2.UNPACK_B R3, R84 ;  /* 0x00000054ff03723e */ /* 0x000fe200020004ff */
[--C-:B------:R-:W-:Y:S02]  /*7710*/  HADD2.F32 R72, -RZ, R0.reuse.H0_H0 ;  /* 0x20000000ff487230 */ /* 0x100fe40000004100 */
[C---:B------:R-:W-:Y:S01]  /*7720*/  FMUL R11, R47.reuse, R11 ;  /* 0x0000000b2f0b7220 */ /* 0x040fe20000400000 */
[----:B------:R-:W-:Y:S01]  /*7730*/  HADD2.F32 R73, -RZ, R0.H1_H1 ;  /* 0x30000000ff497230 */ /* 0x000fe20000004100 */
[----:B------:R-:W-:Y:S01]  /*7740*/  F2FP.F16.E5M2.UNPACK_B R0, R87 ;  /* 0x00000057ff00723e */ /* 0x000fe200020004ff */
[--C-:B------:R-:W-:Y:S02]  /*7750*/  HADD2.F32 R70, -RZ, R2.reuse.H0_H0 ;  /* 0x20000002ff467230 */ /* 0x100fe40000004100 */
[C---:B------:R-:W-:Y:S01]  /*7760*/  FMUL R15, R47.reuse, R15 ;  /* 0x0000000f2f0f7220 */ /* 0x040fe20000400000 */
[----:B------:R-:W-:Y:S01]  /*7770*/  HADD2.F32 R71, -RZ, R2.H1_H1 ;  /* 0x30000002ff477230 */ /* 0x000fe20000004100 */
[-C--:B------:R-:W-:Y:S01]  /*7780*/  F2FP.F16.E5M2.UNPACK_B R2, R86.reuse.H1 ;  /* 0x00000056ff02723e */ /* 0x080fe200030004ff */
[--C-:B------:R-:W-:Y:S02]  /*7790*/  HADD2.F32 R66, -RZ, R3.reuse.H0_H0 ;  /* 0x20000003ff427230 */ /* 0x100fe40000004100 */
[----:B------:R-:W-:Y:S01]  /*77a0*/  HADD2.F32 R67, -RZ, R3.H1_H1 ;  /* 0x30000003ff437230 */ /* 0x000fe20000004100 */
[----:B------:R-:W-:Y:S01]  /*77b0*/  F2FP.F16.E5M2.UNPACK_B R3, R86 ;  /* 0x00000056ff03723e */ /* 0x000fe200020004ff */
[--C-:B------:R-:W-:Y:S02]  /*77c0*/  HADD2.F32 R78, -RZ, R0.reuse.H0_H0 ;  /* 0x20000000ff4e7230 */ /* 0x100fe40000004100 */
[----:B------:R-:W-:Y:S02]  /*77d0*/  HADD2.F32 R79, -RZ, R0.H1_H1 ;  /* 0x30000000ff4f7230 */ /* 0x000fe40000004100 */
[C---:B------:R-:W-:Y:S01]  /*77e0*/  FMUL R0, R47.reuse, R4 ;  /* 0x000000042f007220 */ /* 0x040fe20000400000 */
[--C-:B------:R-:W-:Y:S02]  /*77f0*/  HADD2.F32 R76, -RZ, R2.reuse.H0_H0 ;  /* 0x20000002ff4c7230 */ /* 0x100fe40000004100 */
[----:B------:R-:W-:Y:S01]  /*7800*/  FMUL R4, R47, R8 ;  /* 0x000000082f047220 */ /* 0x000fe20000400000 */
[----:B------:R-:W-:Y:S02]  /*7810*/  HADD2.F32 R77, -RZ, R2.H1_H1 ;  /* 0x30000002ff4d7230 */ /* 0x000fe40000004100 */
[----:B------:R-:W-:Y:S01]  /*7820*/  FFMA R0, R49, R50, R0 ;  /* 0x0000003231007223 */ /* 0x000fe20000000000 */
[--C-:B------:R-:W-:Y:S02]  /*7830*/  HADD2.F32 R74, -RZ, R3.reuse.H0_H0 ;  /* 0x20000003ff4a7230 */ /* 0x100fe40000004100 */
[C---:B------:R-:W-:Y:S01]  /*7840*/  FMUL R2, R47.reuse, R5 ;  /* 0x000000052f027220 */ /* 0x040fe20000400000 */
[----:B------:R-:W-:Y:S02]  /*7850*/  HADD2.F32 R75, -RZ, R3.H1_H1 ;  /* 0x30000003ff4b7230 */ /* 0x000fe40000004100 */
[C---:B------:R-:W-:Y:S01]  /*7860*/  FMUL R5, R47.reuse, R9 ;  /* 0x000000092f057220 */ /* 0x040fe20000400000 */
[----:B------:R-:W-:Y:S01]  /*7870*/  FMUL R8, R47, R12 ;  /* 0x0000000c2f087220 */ /* 0x000fe20000400000 */
[----:B------:R-:W-:Y:S01]  /*7880*/  FFMA R2, R49, R51, R2 ;  /* 0x0000003331027223 */ /* 0x000fe20000000002 */
[C---:B------:R-:W-:Y:S01]  /*7890*/  FMUL R9, R47.reuse, R13 ;  /* 0x0000000d2f097220 */ /* 0x040fe20000400000 */
[C---:B------:R-:W-:Y:S01]  /*78a0*/  FMUL R12, R47.reuse, R21 ;  /* 0x000000152f0c7220 */ /* 0x040fe20000400000 */
[C---:B------:R-:W-:Y:S01]  /*78b0*/  FMUL R21, R47.reuse, R30 ;  /* 0x0000001e2f157220 */ /* 0x040fe20000400000 */
[C---:B------:R-:W-:Y:S01]  /*78c0*/  FMUL R13, R47.reuse, R22 ;  /* 0x000000162f0d7220 */ /* 0x040fe20000400000 */
[C---:B------:R-:W-:Y:S01]  /*78d0*/  FMUL R22, R47.reuse, R31 ;  /* 0x0000001f2f167220 */ /* 0x040fe20000400000 */
        /* <DEDUP_REMOVED lines=8> */
[C---:B------:R-:W-:Y:S01]  /*7960*/  FFMA R6, R49.reuse, R56, R6 ;  /* 0x0000003831067223 */ /* 0x040fe20000000006 */
[C---:B------:R-:W-:Y:S01]  /*7970*/  FFMA R11, R49.reuse, R57, R11 ;  /* 0x00000039310b7223 */ /* 0x040fe2000000000b */
[C---:B------:R-:W-:Y:S01]  /*7980*/  FFMA R8, R49.reuse, R58, R8 ;  /* 0x0000003a31087223 */ /* 0x040fe20000000008 */
[----:B------:R-:W-:Y:S01]  /*7990*/  FFMA R9, R49, R59, R9 ;  /* 0x0000003b31097223 */ /* 0x000fe20000000009 */
[----:B------:R-:W-:Y:S01]  /*79a0*/  F2FP.SATFINITE.E5M2.F32.PACK_AB_MERGE_C R52, R7, R3, RZ ;  /* 0x000000030734723e */ /* 0x000fe200048060ff */
[----:B------:R-:W-:Y:S01]  /*79b0*/  FFMA R10, R49, R60, R10 ;  /* 0x0000003c310a7223 */ /* 0x000fe2000000000a */
[----:B------:R-:W-:Y:S01]  /*79c0*/  F2FP.SATFINITE.E5M2.F32.PACK_AB_MERGE_C R53, R11, R6, RZ ;  /* 0x000000060b35723e */ /* 0x000fe200048060ff */
[----:B------:R-:W-:Y:S01]  /*79d0*/  FFMA R15, R49, R61, R15 ;  /* 0x0000003d310f7223 */ /* 0x000fe2000000000f */
[C---:B------:R-:W-:Y:S01]  /*79e0*/  FMUL R3, R47.reuse, R16 ;  /* 0x000000102f037220 */ /* 0x040fe20000400000 */
[C---:B------:R-:W-:Y:S01]  /*79f0*/  FMUL R6, R47.reuse, R17 ;  /* 0x000000112f067220 */ /* 0x040fe20000400000 */
[----:B------:R-:W-:Y:S01]  /*7a00*/  F2FP.F16.E5M2.UNPACK_B R51, R87.H1 ;  /* 0x00000057ff33723e */ /* 0x000fe200030004ff */
[----:B------:R-:W-:Y:S01]  /*7a10*/  FMUL R11, R47, R20 ;  /* 0x000000142f0b7220 */ /* 0x000fe20000400000 */
[----:B------:R-:W-:Y:S01]  /*7a20*/  F2FP.SATFINITE.E5M2.F32.PACK_AB_MERGE_C R54, R15, R10, RZ ;  /* 0x0000000a0f36723e */ /* 0x000fe200048060ff */
[C---:B------:R-:W-:Y:S01]  /*7a30*/  FFMA R3, R49.reuse, R62, R3 ;  /* 0x0000003e31037223 */ /* 0x040fe20000000003 */
[----:B------:R-:W-:Y:S01]  /*7a40*/  FFMA R6, R49, R63, R6 ;  /* 0x0000003f31067223 */ /* 0x000fe20000000006 */
[----:B------:R-:W-:Y:S01]  /*7a50*/  FMUL R20, R47, R29 ;  /* 0x0000001d2f147220 */ /* 0x000fe20000400000 */
[----:B------:R-:W-:Y:S01]  /*7a60*/  F2FP.SATFINITE.E5M2.F32.PACK_AB_MERGE_C R29, R5, R4, R53 ;  /* 0x00000004051d723e */ /* 0x000fe20004806035 */
[----:B------:R-:W-:Y:S01]  /*7a70*/  FMUL R10, R47, R19 ;  /* 0x000000132f0a7220 */ /* 0x000fe20000400000 */
[----:B------:R-:W-:Y:S01]  /*7a80*/  F2FP.SATFINITE.E5M2.F32.PACK_AB_MERGE_C R30, R9, R8, R54 ;  /* 0x00000008091e723e */ /* 0x000fe20004806036 */
        /* <DEDUP_REMOVED lines=10> */
[----:B------:R-:W-:Y:S01]  /*7b30*/  FFMA R14, R49, R69, R14 ;  /* 0x00000045310e7223 */ /* 0x000fe2000000000e */
[----:B------:R-:W-:Y:S01]  /*7b40*/  FMUL R18, R47, R27 ;  /* 0x0000001b2f127220 */ /* 0x000fe20000400000 */
[C---:B------:R-:W-:Y:S01]  /*7b50*/  FFMA R15, R49.reuse, R70, R15 ;  /* 0x00000046310f7223 */ /* 0x040fe2000000000f */
[C---:B------:R-:W-:Y:S01]  /*7b60*/  FFMA R16, R49.reuse, R71, R16 ;  /* 0x0000004731107223 */ /* 0x040fe20000000010 */
[C---:B------:R-:W-:Y:S01]  /*7b70*/  FFMA R17, R49.reuse, R72, R17 ;  /* 0x0000004831117223 */ /* 0x040fe20000000011 */
[C---:B------:R-:W-:Y:S01]  /*7b80*/  FFMA R18, R49.reuse, R73, R18 ;  /* 0x0000004931127223 */ /* 0x040fe20000000012 */
[----:B------:R-:W-:Y:S01]  /*7b90*/  FFMA R19, R49, R74, R19 ;  /* 0x0000004a31137223 */ /* 0x000fe20000000013 */
[----:B------:R-:W-:Y:S01]  /*7ba0*/  FMUL R23, R47, R32 ;  /* 0x000000202f177220 */ /* 0x000fe20000400000 */
[----:B------:R-:W-:Y:S01]  /*7bb0*/  FFMA R20, R49, R75, R20 ;  /* 0x0000004b31147223 */ /* 0x000fe20000000014 */
[----:B------:R-:W-:Y:S01]  /*7bc0*/  FMUL R24, R47, R33 ;  /* 0x000000212f187220 */ /* 0x000fe20000400000 */
[--C-:B------:R-:W-:Y:S02]  /*7bd0*/  HADD2.F32 R50, -RZ, R51.reuse.H0_H0 ;  /* 0x20000033ff327230 */ /* 0x100fe40000004100 */
[----:B------:R-:W-:Y:S01]  /*7be0*/  FFMA R21, R49, R76, R21 ;  /* 0x0000004c31157223 */ /* 0x000fe20000000015 */
[----:B------:R-:W-:Y:S02]  /*7bf0*/  HADD2.F32 R51, -RZ, R51.H1_H1 ;  /* 0x30000033ff337230 */ /* 0x000fe40000004100 */
[----:B------:R-:W-:Y:S01]  /*7c00*/  FMUL R25, R47, R34 ;  /* 0x000000222f197220 */ /* 0x000fe20000400000 */
[----:B------:R-:W-:Y:S01]  /*7c10*/  FFMA R22, R49, R77, R22 ;  /* 0x0000004d31167223 */ /* 0x000fe20000000016 */
[----:B------:R-:W-:Y:S01]  /*7c20*/  FMUL R26, R47, R35 ;  /* 0x000000232f1a7220 */ /* 0x000fe20000400000 */
[----:B------:R-:W-:Y:S01]  /*7c30*/  F2FP.SATFINITE.E5M2.F32.PACK_AB_MERGE_C R7, R10, R7, RZ ;  /* 0x000000070a07723e */ /* 0x000fe200048060ff */
[C---:B------:R-:W-:Y:S01]  /*7c40*/  FFMA R23, R49.reuse, R78, R23 ;  /* 0x0000004e31177223 */ /* 0x040fe20000000017 */
[C---:B------:R-:W-:Y:S01]  /*7c50*/  FFMA R24, R49.reuse, R79, R24 ;  /* 0x0000004f31187223 */ /* 0x040fe20000000018 */
[C---:B------:R-:W-:Y:S01]  /*7c60*/  FFMA R25, R49.reuse, R50, R25 ;  /* 0x0000003231197223 */ /* 0x040fe20000000019 */
[----:B------:R-:W-:Y:S01]  /*7c70*/  FFMA R26, R49, R51, R26 ;  /* 0x00000033311a7223 */ /* 0x000fe2000000001a */
[----:B------:R-:W-:Y:S02]  /*7c80*/  F2FP.SATFINITE.E5M2.F32.PACK_AB_MERGE_C R28, R2, R0, R52 ;  /* 0x00000000021c723e */ /* 0x000fe40004806034 */
[----:B------:R-:W-:Y:S02]  /*7c90*/  F2FP.SATFINITE.E5M2.F32.PACK_AB_MERGE_C R31, R6, R3, R7 ;  /* 0x00000003061f723e */ /* 0x000fe40004806007 */
[----:B------:R-:W-:Y:S02]  /*7ca0*/  F2FP.SATFINITE.E5M2.F32.PACK_AB_MERGE_C R13, R14, R13, RZ ;  /* 0x0000000d0e0d723e */ /* 0x000fe400048060ff */
[----:B------:R-:W-:Y:S01]  /*7cb0*/  F2FP.SATFINITE.E5M2.F32.PACK_AB_MERGE_C R17, R18, R17, RZ ;  /* 0x000000111211723e */ /* 0x000fe200048060ff */
[----:B------:R1:W-:Y:S01]  /*7cc0*/  STS.128 [R100+UR49+0x5400], R28 ;  /* 0x0054001c64007988 */ /* 0x0003e20008000c31 */
[----:B------:R-:W-:Y:S02]  /*7cd0*/  F2FP.SATFINITE.E5M2.F32.PACK_AB_MERGE_C R14, R22, R21, RZ ;  /* 0x00000015160e723e */ /* 0x000fe400048060ff */
[----:B------:R-:W-:Y:S02]  /*7ce0*/  F2FP.SATFINITE.E5M2.F32.PACK_AB_MERGE_C R25, R26, R25, RZ ;  /* 0x000000191a19723e */ /* 0x000fe400048060ff */
[----:B------:R-:W-:Y:S02]  /*7cf0*/  F2FP.SATFINITE.E5M2.F32.PACK_AB_MERGE_C R12, R12, R11, R13 ;  /* 0x0000000b0c0c723e */ /* 0x000fe4000480600d */
[----:B------:R-:W-:Y:S02]  /*7d00*/  F2FP.SATFINITE.E5M2.F32.PACK_AB_MERGE_C R13, R16, R15, R17 ;  /* 0x0000000f100d723e */ /* 0x000fe40004806011 */
        /* <DEDUP_REMOVED lines=13> */
[----:B------:R-:W-:Y:S02]  /*7de0*/  UIADD3 UR8, UP0, UPT, UR52, 0x680, URZ ;  /* 0x0000068034087890 */ /* 0x000fe4000ff1e0ff */
[----:B------:R-:W-:Y:S02]  /*7df0*/  UIADD3 UR5, UPT, UPT, UR41, 0x40, URZ ;  /* 0x0000004029057890 */ /* 0x000fe4000fffe0ff */
[----:B------:R-:W-:Y:S02]  /*7e00*/  UIADD3 UR4, UPT, UPT, UR49, 0x5400, URZ ;  /* 0x0000540031047890 */ /* 0x000fe4000fffe0ff */
[----:B------:R-:W-:Y:S01]  /*7e10*/  UIADD3.X UR9, UPT, UPT, URZ, UR53, URZ, UP0, !UPT ;  /* 0x00000035ff097290 */ /* 0x000fe200087fe4ff */
[----:B------:R-:W-:Y:S01]  /*7e20*/  UMOV UR6, UR42 ;  /* 0x0000002a00067c82 */ /* 0x000fe20008000000 */
[----:B------:R-:W-:Y:S07]  /*7e30*/  UMOV UR7, UR36 ;  /* 0x0000002400077c82 */ /* 0x000fee0008000000 */
[----:B------:R2:W-:Y:S01]  /*7e40*/  UTMASTG.3D [UR4], [UR8] ;  /* 0x00000004080073b5 */ /* 0x0005e20008010000 */
[----:B------:R0:W-:Y:S01]  /*7e50*/  UTMACMDFLUSH ;  /* 0x00000000000079b7 */ /* 0x0001e20000000000 */
[----:B--2---:R-:W-:Y:S04]  /*7e60*/  DEPBAR.LE SB0, 0x1 ;  /* 0x000080400000791a */ /* 0x004fe80000000000 */
.L_x_124:
[----:B------:R-:W-:Y:S05]  /*7e70*/  BSYNC.RECONVERGENT B0 ;  /* 0x0000000000007941 */ /* 0x000fea0003800200 */
.L_x_123:
        /* <DEDUP_REMOVED lines=15> */
.L_x_128:
[----:B------:R-:W-:Y:S05]  /*7f70*/  BSYNC B0 ;  /* 0x0000000000007941 */ /* 0x000fea0003800000 */
.L_x_127:
[----:B------:R-:W-:Y:S01]  /*7f80*/  ISETP.NE.AND P0, PT, R116, RZ, PT ;  /* 0x000000ff7400720c */ /* 0x000fe20003f05270 */
[----:B------:R-:W-:Y:S11]  /*7f90*/  VIADD R105, R105, 0x1 ;  /* 0x0000000169697836 */ /* 0x000ff60000000000 */
[----:B------:R-:W-:Y:S01]  /*7fa0*/  @!UPT UIADD3 URZ, UPT, UPT, URZ, URZ, URZ ;  /* 0x000000fffffff290 */ /* 0x000fe2000fffe0ff */
[----:B------:R3:W4:Y:S04]  /*7fb0*/  @P0 LDS.128 R84, [R2+0x410] ;  /* 0x0004100002540984 */ /* 0x0007280000000c00 */
[----:B------:R1:W1:Y:S01]  /*7fc0*/  @P0 LDS.128 R80, [R3+UR49+0x400] ;  /* 0x0004003103500984 */ /* 0x0002620008000c00 */
        /* <DEDUP_REMOVED lines=14> */
.L_x_126:
[----:B------:R-:W-:Y:S05]  /*80b0*/  BSYNC B1 ;  /* 0x0000000000017941 */ /* 0x000fea0003800000 */
.L_x_125:
[----:B------:R-:W-:Y:S05]  /*80c0*/  VIADD R0, R48, 0x80 ;  /* 0x0000008030007836 */ /* 0x000fea0000000000 */
[----:B------:R-:W-:Y:S04]  /*80d0*/  SHF.R.U32.HI R0, RZ, 0x15, R0 ;  /* 0x00000015ff007819 */ /* 0x000fe80000011600 */
[----:B------:R-:W-:Y:S11]  /*80e0*/  LOP3.LUT P0, RZ, R0, 0x3, R101, 0x48, !PT ;  /* 0x0000000300ff7812 */ /* 0x000ff60007804865 */
[----:B------:R-:W-:Y:S02]  /*80f0*/  @!UPT UIADD3 URZ, UPT, UPT, URZ, URZ, URZ ;  /* 0x000000fffffff290 */ /* 0x000fe4000fffe0ff */
[----:B------:R-:W-:Y:S05]  /*8100*/  @!P0 BRA `(.L_x_130) ;  /* 0x0000000000408947 */ /* 0x000fea0003800000 */
[----:B------:R-:W2:Y:S01]  /*8110*/  LDCU.64 UR8, c[0x4][0x78] ;  /* 0x01000f00ff0877ac */ /* 0x000ea20008000a00 */
[----:B------:R-:W-:Y:S01]  /*8120*/  MOV R3, 0x0 ;  /* 0x0000000000037802 */ /* 0x000fe20000000f00 */
[----:B-1----:R-:W-:Y:S02]  /*8130*/  HFMA2 R12, -RZ, RZ, 0, 5.9604644775390625e-08 ;  /* 0x00000001ff0c7431 */ /* 0x002fe400000001ff */
[----:B------:R-:W-:Y:S02]  /*8140*/  IMAD.MOV.U32 R8, RZ, RZ, 0x192 ;  /* 0x00000192ff087424 */ /* 0x000fe400078e00ff */
[----:B------:R-:W-:Y:S01]  /*8150*/  IMAD.MOV.U32 R13, RZ, RZ, RZ ;  /* 0x000000ffff0d7224 */ /* 0x000fe200078e00ff */
[----:B------:R-:W1:Y:S01]  /*8160*/  LDCU.64 UR6, c[0x4][0x80] ;  /* 0x01001000ff0677ac */ /* 0x000e620008000a00 */
[----:B------:R-:W3:Y:S01]  /*8170*/  LDC.64 R2, c[0x4][R3] ;  /* 0x0100000003027b82 */ /* 0x000ee20000000a00 */
[----:B------:R-:W4:Y:S01]  /*8180*/  LDCU.64 UR4, c[0x4][0x18] ;  /* 0x01000300ff0477ac */ /* 0x000f220008000a00 */
[----:B--2---:R-:W-:Y:S01]  /*8190*/  MOV R5, UR9 ;  /* 0x0000000900057c02 */ /* 0x004fe20008000f00 */
[----:B------:R-:W-:Y:S01]  /*81a0*/  IMAD.U32 R4, RZ, RZ, UR8 ;  /* 0x00000008ff047e24 */ /* 0x000fe2000f8e00ff */
[----:B-1----:R-:W-:Y:S01]  /*81b0*/  MOV R7, UR7 ;  /* 0x0000000700077c02 */ /* 0x002fe20008000f00 */
[----:B------:R-:W-:Y:S01]  /*81c0*/  IMAD.U32 R6, RZ, RZ, UR6 ;  /* 0x00000006ff067e24 */ /* 0x000fe2000f8e00ff */
[----:B----4-:R-:W-:Y:S01]  /*81d0*/  MOV R11, UR5 ;  /* 0x00000005000b7c02 */ /* 0x010fe20008000f00 */
[----:B------:R-:W-:Y:S02]  /*81e0*/  IMAD.U32 R10, RZ, RZ, UR4 ;  /* 0x00000004ff0a7e24 */ /* 0x000fe4000f8e00ff */
[----:B------:R-:W-:Y:S07]  /*81f0*/  LEPC R20, `(.L_x_130) ;  /* 0x000000001014794e */ /* 0x000fee0000000000 */
[----:B---3--:R-:W-:Y:S05]  /*8200*/  CALL.ABS.NOINC R2 ;  /* 0x0000000002007343 */ /* 0x008fea0003c00000 */
.L_x_130:
        /* <DEDUP_REMOVED lines=148> */
[----:B------:R-:W-:Y:S02]  /*8b50*/  UIADD3 UR8, UP0, UPT, UR52, 0x680, URZ ;  /* 0x0000068034087890 */ /* 0x000fe4000ff1e0ff */
[----:B------:R-:W-:Y:S02]  /*8b60*/  UIADD3 UR5, UPT, UPT, UR41, 0x80, URZ ;  /* 0x0000008029057890 */ /* 0x000fe4000fffe0ff */
[----:B------:R-:W-:Y:S01]  /*8b70*/  MOV R109, UR10 ;  /* 0x0000000a006d7c02 */ /* 0x000fe20008000f00 */
[----:B------:R-:W-:Y:S01]  /*8b80*/  UIADD3.X UR9, UPT, UPT, URZ, UR53, URZ, UP0, !UPT ;  /* 0x00000035ff097290 */ /* 0x000fe200087fe4ff */
[----:B------:R-:W-:Y:S02]  /*8b90*/  UMOV UR6, UR42 ;  /* 0x0000002a00067c82 */ /* 0x000fe40008000000 */
[----:B------:R-:W-:Y:S01]  /*8ba0*/  R2UR UR4, R109 ;  /* 0x000000006d0472ca */ /* 0x000fe200000e0000 */
[----:B------:R-:W-:Y:S11]  /*8bb0*/  UMOV UR7, UR36 ;  /* 0x0000002400077c82 */ /* 0x000ff60008000000 */
[----:B------:R-:W-:Y:S01]  /*8bc0*/  @!UPT UIADD3 URZ, UPT, UPT, URZ, URZ, URZ ;  /* 0x000000fffffff290 */ /* 0x000fe2000fffe0ff */
[----:B------:R2:W-:Y:S01]  /*8bd0*/  UTMASTG.3D [UR4], [UR8] ;  /* 0x00000004080073b5 */ /* 0x0005e20008010000 */
[----:B------:R0:W-:Y:S01]  /*8be0*/  UTMACMDFLUSH ;  /* 0x00000000000079b7 */ /* 0x0001e20000000000 */
[----:B--2---:R-:W-:Y:S04]  /*8bf0*/  DEPBAR.LE SB0, 0x1 ;  /* 0x000080400000791a */ /* 0x004fe80000000000 */
.L_x_132:
[----:B------:R-:W-:Y:S05]  /*8c00*/  BSYNC.RECONVERGENT B0 ;  /* 0x0000000000007941 */ /* 0x000fea0003800200 */
.L_x_131:
        /* <DEDUP_REMOVED lines=15> */
.L_x_136:
[----:B------:R-:W-:Y:S05]  /*8d00*/  BSYNC B0 ;  /* 0x0000000000007941 */ /* 0x000fea0003800000 */
.L_x_135:
        /* <DEDUP_REMOVED lines=19> */
.L_x_134:
[----:B------:R-:W-:Y:S05]  /*8e40*/  BSYNC B1 ;  /* 0x0000000000017941 */ /* 0x000fea0003800000 */
.L_x_133:
        /* <DEDUP_REMOVED lines=21> */
.L_x_138:
[----:B------:R-:W-:Y:S01]  /*8fa0*/  ISETP.NE.AND P0, PT, R110, RZ, PT ;  /* 0x000000ff6e00720c */ /* 0x000fe20003f05270 */
[----:B------:R-:W-:Y:S05]  /*8fb0*/  WARPSYNC.ALL ;  /* 0x0000000000007948 */ /* 0x000fea0003800000 */
[----:B------:R-:W-:Y:S01]  /*8fc0*/  R2UR UR4, R48 ;  /* 0x00000000300472ca */ /* 0x000fe200000e0000 */
[----:B------:R-:W-:Y:S01]  /*8fd0*/  BSSY.RECONVERGENT B0, `(.L_x_139) ;  /* 0x000009c000007945 */ /* 0x000fe20003800200 */
[-C--:B------:R-:W-:Y:S02]  /*8fe0*/  F2FP.F16.E5M2.UNPACK_B R2, R80.reuse ;  /* 0x00000050ff02723e */ /* 0x080fe400020004ff */
[----:B------:R-:W-:Y:S02]  /*8ff0*/  F2FP.F16.E5M2.UNPACK_B R80, R80.H1 ;  /* 0x00000050ff50723e */ /* 0x000fe400030004ff */
[-C--:B------:R-:W-:Y:S01]  /*9000*/  F2FP.F16.E5M2.UNPACK_B R51, R81.reuse ;  /* 0x00000051ff33723e */ /* 0x080fe200020004ff */
[--C-:B------:R-:W-:Y:S01]  /*9010*/  HADD2.F32 R0, -RZ, R2.reuse.H0_H0 ;  /* 0x20000002ff007230 */ /* 0x100fe20000004100 */
[----:B------:R-:W-:Y:S01]  /*9020*/  F2FP.F16.E5M2.UNPACK_B R81, R81.H1 ;  /* 0x00000051ff51723e */ /* 0x000fe200030004ff */
[----:B------:R-:W-:Y:S01]  /*9030*/  HADD2.F32 R2, -RZ, R2.H1_H1 ;  /* 0x30000002ff027230 */ /* 0x000fe20000004100 */
[-C--:B------:R-:W-:Y:S01]  /*9040*/  F2FP.F16.E5M2.UNPACK_B R55, R82.reuse ;  /* 0x00000052ff37723e */ /* 0x080fe200020004ff */
[--C-:B------:R-:W-:Y:S01]  /*9050*/  HADD2.F32 R3, -RZ, R80.reuse.H0_H0 ;  /* 0x20000050ff037230 */ /* 0x100fe20000004100 */
[----:B------:R-:W-:Y:S01]  /*9060*/  F2FP.F16.E5M2.UNPACK_B R82, R82.H1 ;  /* 0x00000052ff52723e */ /* 0x000fe200030004ff */
[----:B-1----:R-:W-:Y:S01]  /*9070*/  LDTM.16dp32bit_t0_t15.x32 R4, tmem[UR4+0xc0] ;  /* 0x0000c004000479ee */ /* 0x002fe20008a80000 */
[----:B------:R-:W1:Y:S01]  /*9080*/  LDTM.16dp32bit_t16_t31.x32 R4, tmem[UR4+0xe0] ;  /* 0x0000e004000479ee */ /* 0x000e620008aa0000 */
[----:B------:R-:W-:Y:S01]  /*9090*/  NOP ;  /* 0x0000000000007918 */ /* 0x000fe20000000000 */
[--C-:B------:R-:W-:Y:S01]  /*90a0*/  HADD2.F32 R50, -RZ, R51.reuse.H0_H0 ;  /* 0x20000033ff327230 */ /* 0x100fe20000004100 */
[----:B------:R-:W-:Y:S01]  /*90b0*/  R2UR UR5, R113 ;  /* 0x00000000710572ca */ /* 0x000fe200000e0000 */
[----:B------:R-:W-:Y:S01]  /*90c0*/  HADD2.F32 R51, -RZ, R51.H1_H1 ;  /* 0x30000033ff337230 */ /* 0x000fe20000004100 */
[----:B------:R-:W-:Y:S01]  /*90d0*/  F2FP.F16.E5M2.UNPACK_B R59, R83 ;  /* 0x00000053ff3b723e */ /* 0x000fe200020004ff */
[--C-:B------:R-:W-:Y:S01]  /*90e0*/  HADD2.F32 R54, -RZ, R55.reuse.H0_H0 ;  /* 0x20000037ff367230 */ /* 0x100fe20000004100 */
[----:B------:R-:W-:Y:S01]  /*90f0*/  F2FP.F16.E5M2.UNPACK_B R63, R84 ;  /* 0x00000054ff3f723e */ /* 0x000fe200020004ff */
[----:B------:R-:W-:Y:S01]  /*9100*/  HADD2.F32 R55, -RZ, R55.H1_H1 ;  /* 0x30000037ff377230 */ /* 0x000fe20000004100 */
[----:B------:R-:W-:Y:S01]  /*9110*/  F2FP.F16.E5M2.UNPACK_B R67, R85 ;  /* 0x00000055ff43723e */ /* 0x000fe200020004ff */
[--C-:B------:R-:W-:Y:S01]  /*9120*/  HADD2.F32 R58, -RZ, R59.reuse.H0_H0 ;  /* 0x2000003bff3a7230 */ /* 0x100fe20000004100 */
[----:B------:R-:W-:Y:S01]  /*9130*/  F2FP.F16.E5M2.UNPACK_B R71, R86 ;  /* 0x00000056ff47723e */ /* 0x000fe200020004ff */
[----:B------:R-:W-:Y:S01]  /*9140*/  HADD2.F32 R59, -RZ, R59.H1_H1 ;  /* 0x3000003bff3b7230 */ /* 0x000fe20000004100 */
[----:B------:R-:W-:Y:S01]  /*9150*/  F2FP.F16.E5M2.UNPACK_B R74, R87 ;  /* 0x00000057ff4a723e */ /* 0x000fe200020004ff */
[--C-:B------:R-:W-:Y:S01]  /*9160*/  HADD2.F32 R62, -RZ, R63.reuse.H0_H0 ;  /* 0x2000003fff3e7230 */ /* 0x100fe20000004100 */
[----:B------:R-:W-:Y:S01]  /*9170*/  F2FP.F16.E5M2.UNPACK_B R83, R83.H1 ;  /* 0x00000053ff53723e */ /* 0x000fe200030004ff */
[----:B------:R-:W-:Y:S01]  /*9180*/  UIADD3 UR5, UPT, UPT, UR5, 0x1d0, URZ ;  /* 0x000001d005057890 */ /* 0x000fe2000fffe0ff */
[----:B------:R-:W-:Y:S01]  /*9190*/  HADD2.F32 R63, -RZ, R63.H1_H1 ;  /* 0x3000003fff3f7230 */ /* 0x000fe20000004100 */
[----:B------:R-:W-:Y:S01]  /*91a0*/  F2FP.F16.E5M2.UNPACK_B R84, R84.H1 ;  /* 0x00000054ff54723e */ /* 0x000fe200030004ff */
[--C-:B------:R-:W-:Y:S01]  /*91b0*/  HADD2.F32 R66, -RZ, R67.reuse.H0_H0 ;  /* 0x20000043ff427230 */ /* 0x100fe20000004100 */
[----:B------:R-:W-:Y:S01]  /*91c0*/  UPRMT UR5, UR37, 0x654, UR5 ;  /* 0x0000065425057896 */ /* 0x000fe20008000005 */
[----:B------:R-:W-:Y:S01]  /*91d0*/  HADD2.F32 R67, -RZ, R67.H1_H1 ;  /* 0x30000043ff437230 */ /* 0x000fe20000004100 */
[----:B------:R-:W-:Y:S01]  /*91e0*/  F2FP.F16.E5M2.UNPACK_B R85, R85.H1 ;  /* 0x00000055ff55723e */ /* 0x000fe200030004ff */
[--C-:B------:R-:W-:Y:S02]  /*91f0*/  HADD2.F32 R70, -RZ, R71.reuse.H0_H0 ;  /* 0x20000047ff467230 */ /* 0x100fe40000004100 */
[C---:B-1----:R-:W-:Y:S01]  /*9200*/  FMUL R4, R47.reuse, R4 ;  /* 0x000000042f047220 */ /* 0x042fe20000400000 */
[C---:B------:R-:W-:Y:S01]  /*9210*/  FMUL R5, R47.reuse, R5 ;  /* 0x000000052f057220 */ /* 0x040fe20000400000 */
[C---:B------:R-:W-:Y:S01]  /*9220*/  FMUL R8, R47.reuse, R8 ;  /* 0x000000082f087220 */ /* 0x040fe20000400000 */
[----:B------:R-:W-:Y:S01]  /*9230*/  FMUL R9, R47, R9 ;  /* 0x000000092f097220 */ /* 0x000fe20000400000 */
[C---:B------:R-:W-:Y:S01]  /*9240*/  FFMA R4, R49.reuse, R0, R4 ;  /* 0x0000000031047223 */ /* 0x040fe20000000004 */
[----:B------:R-:W-:Y:S01]  /*9250*/  SYNCS.ARRIVE.TRANS64.RED.A1T0 RZ, [UR5], RZ ;  /* 0x000000ffffff79a7 */ /* 0x000fe20008100405 */
        /* <DEDUP_REMOVED lines=8> */
[----:B------:R-:W-:Y:S02]  /*92e0*/  HADD2.F32 R71, -RZ, R71.H1_H1 ;  /* 0x30000047ff477230 */ /* 0x000fe40000004100 */
[C---:B------:R-:W-:Y:S01]  /*92f0*/  FMUL R25, R47.reuse, R30 ;  /* 0x0000001e2f197220 */ /* 0x040fe20000400000 */
[C---:B------:R-:W-:Y:S01]  /*9300*/  FMUL R30, R47.reuse, R35 ;  /* 0x000000232f1e7220 */ /* 0x040fe20000400000 */
[----:B------:R-:W-:Y:S02]  /*9310*/  HADD2.F32 R48, -RZ, R80.H1_H1 ;  /* 0x30000050ff307230 */ /* 0x000fe40000004100 */
[C---:B------:R-:W-:Y:S01]  /*9320*/  FMUL R6, R47.reuse, R6 ;  /* 0x000000062f067220 */ /* 0x040fe20000400000 */
[C---:B------:R-:W-:Y:S01]  /*9330*/  FMUL R7, R47.reuse, R7 ;  /* 0x000000072f077220 */ /* 0x040fe20000400000 */
[--C-:B------:R-:W-:Y:S02]  /*9340*/  HADD2.F32 R52, -RZ, R81.reuse.H0_H0 ;  /* 0x20000051ff347230 */ /* 0x100fe40000004100 */
[----:B------:R-:W-:Y:S01]  /*9350*/  FMUL R10, R47, R10 ;  /* 0x0000000a2f0a7220 */ /* 0x000fe20000400000 */
[C---:B------:R-:W-:Y:S01]  /*9360*/  FFMA R6, R49.reuse, R3, R6 ;  /* 0x0000000331067223 */ /* 0x040fe20000000006 */
[----:B------:R-:W-:Y:S02]  /*9370*/  HADD2.F32 R53, -RZ, R81.H1_H1 ;  /* 0x30000051ff357230 */ /* 0x000fe40000004100 */
[C---:B------:R-:W-:Y:S01]  /*9380*/  FFMA R7, R49.reuse, R48, R7 ;  /* 0x0000003031077223 */ /* 0x040fe20000000007 */
[C---:B------:R-:W-:Y:S01]  /*9390*/  FFMA R8, R49.reuse, R50, R8 ;  /* 0x0000003231087223 */ /* 0x040fe20000000008 */
[C---:B------:R-:W-:Y:S01]  /*93a0*/  FFMA R9, R49.reuse, R51, R9 ;  /* 0x0000003331097223 */ /* 0x040fe20000000009 */
[----:B------:R-:W-:Y:S01]  /*93b0*/  FFMA R10, R49, R52, R10 ;  /* 0x00000034310a7223 */ /* 0x000fe2000000000a */
[--C-:B------:R-:W-:Y:S01]  /*93c0*/  HADD2.F32 R48, -RZ, R74.reuse.H0_H0 ;  /* 0x2000004aff307230 */ /* 0x100fe20000004100 */
[----:B------:R-:W-:Y:S01]  /*93d0*/  F2FP.SATFINITE.E5M2.F32.PACK_AB_MERGE_C R77, R7, R6, RZ ;  /* 0x00000006074d723e */ /* 0x000fe200048060ff */
[C---:B------:R-:W-:Y:S01]  /*93e0*/  FMUL R7, R47.reuse, R24 ;  /* 0x000000182f077220 */ /* 0x040fe20000400000 */
[C---:B------:R-:W-:Y:S01]  /*93f0*/  FMUL R24, R47.reuse, R29 ;  /* 0x0000001d2f187220 */ /* 0x040fe20000400000 */
[C---:B------:R-:W-:Y:S01]  /*9400*/  FMUL R29, R47.reuse, R34 ;  /* 0x000000222f1d7220 */ /* 0x040fe20000400000 */
[----:B------:R-:W-:Y:S02]  /*9410*/  HADD2.F32 R74, -RZ, R74.H1_H1 ;  /* 0x3000004aff4a7230 */ /* 0x000fe40000004100 */
[C---:B------:R-:W-:Y:S01]  /*9420*/  FMUL R11, R47.reuse, R11 ;  /* 0x0000000b2f0b7220 */ /* 0x040fe20000400000 */
[--C-:B------:R-:W-:Y:S02]  /*9430*/  HADD2.F32 R56, -RZ, R82.reuse.H0_H0 ;  /* 0x20000052ff387230 */ /* 0x100fe40000004100 */
[----:B------:R-:W-:Y:S01]  /*9440*/  FMUL R14, R47, R14 ;  /* 0x0000000e2f0e7220 */ /* 0x000fe20000400000 */
[----:B------:R-:W-:Y:S02]  /*9450*/  HADD2.F32 R57, -RZ, R82.H1_H1 ;  /* 0x30000052ff397230 */ /* 0x000fe40000004100 */
[C---:B------:R-:W-:Y:S01]  /*9460*/  FFMA R11, R49.reuse, R53, R11 ;  /* 0x00000035310b7223 */ /* 0x040fe2000000000b */
[----:B------:R-:W-:Y:S01]  /*9470*/  F2FP.F16.E5M2.UNPACK_B R86, R86.H1 ;  /* 0x00000056ff56723e */ /* 0x000fe200030004ff */
[C---:B------:R-:W-:Y:S01]  /*9480*/  FFMA R12, R49.reuse, R54, R12 ;  /* 0x00000036310c7223 */ /* 0x040fe2000000000c */
[C---:B------:R-:W-:Y:S01]  /*9490*/  FFMA R13, R49.reuse, R55, R13 ;  /* 0x00000037310d7223 */ /* 0x040fe2000000000d */
[----:B------:R-:W-:Y:S01]  /*94a0*/  F2FP.F16.E5M2.UNPACK_B R87, R87.H1 ;  /* 0x00000057ff57723e */ /* 0x000fe200030004ff */
[----:B------:R-:W-:Y:S01]  /*94b0*/  FFMA R14, R49, R56, R14 ;  /* 0x00000038310e7223 */ /* 0x000fe2000000000e */
[----:B------:R-:W-:Y:S01]  /*94c0*/  F2FP.SATFINITE.E5M2.F32.PACK_AB_MERGE_C R10, R11, R10, RZ ;  /* 0x0000000a0b0a723e */ /* 0x000fe200048060ff */
[C---:B------:R-:W-:Y:S01]  /*94d0*/  FMUL R15, R47.reuse, R15 ;  /* 0x0000000f2f0f7220 */ /* 0x040fe20000400000 */
[--C-:B------:R-:W-:Y:S02]  /*94e0*/  HADD2.F32 R60, -RZ, R83.reuse.H0_H0 ;  /* 0x20000053ff3c7230 */ /* 0x100fe40000004100 */
[----:B------:R-:W-:Y:S01]  /*94f0*/  FMUL R18, R47, R18 ;  /* 0x000000122f127220 */ /* 0x000fe20000400000 */
[----:B------:R-:W-:Y:S02]  /*9500*/  HADD2.F32 R61, -RZ, R83.H1_H1 ;  /* 0x30000053ff3d7230 */ /* 0x000fe40000004100 */
[----:B------:R-:W-:Y:S01]  /*9510*/  FFMA R15, R49, R57, R15 ;  /* 0x00000039310f7223 */ /* 0x000fe2000000000f */
[----:B------:R-:W-:Y:S01]  /*9520*/  IADD3 R45, PT, PT, R45, 0x1, RZ ;  /* 0x000000012d2d7810 */ /* 0x000fe20007ffe0ff */
[C---:B------:R-:W-:Y:S01]  /*9530*/  FFMA R16, R49.reuse, R58, R16 ;  /* 0x0000003a31107223 */ /* 0x040fe20000000010 */
        /* <DEDUP_REMOVED lines=8> */
[C---:B------:R-:W-:Y:S01]  /*95c0*/  FFMA R0, R49.reuse, R62, R0 ;  /* 0x0000003e31007223 */ /* 0x040fe20000000000 */
[C---:B------:R-:W-:Y:S01]  /*95d0*/  FFMA R2, R49.reuse, R63, R2 ;  /* 0x0000003f31027223 */ /* 0x040fe20000000002 */
[--C-:B------:R-:W-:Y:S02]  /*95e0*/  HADD2.F32 R68, -RZ, R85.reuse.H0_H0 ;  /* 0x20000055ff447230 */ /* 0x100fe40000004100 */
[----:B------:R-:W-:Y:S01]  /*95f0*/  FFMA R3, R49, R64, R3 ;  /* 0x0000004031037223 */ /* 0x000fe20000000003 */
[----:B------:R-:W-:Y:S02]  /*9600*/  HADD2.F32 R69, -RZ, R85.H1_H1 ;  /* 0x30000055ff457230 */ /* 0x000fe40000004100 */
[C---:B------:R-:W-:Y:S01]  /*9610*/  FMUL R21, R47.reuse, R26 ;  /* 0x0000001a2f157220 */ /* 0x040fe20000400000 */
[----:B------:R-:W-:Y:S01]  /*9620*/  FMUL R22, R47, R27 ;  /* 0x0000001b2f167220 */ /* 0x000fe20000400000 */
[C---:B------:R-:W-:Y:S01]  /*9630*/  FFMA R6, R49.reuse, R65, R6 ;  /* 0x0000004131067223 */ /* 0x040fe20000000006 */
[----:B------:R-:W-:Y:S01]  /*9640*/  FFMA R7, R49, R66, R7 ;  /* 0x0000004231077223 */ /* 0x000fe20000000007 */
[----:B------:R-:W-:Y:S01]  /*9650*/  FMUL R23, R47, R28 ;  /* 0x0000001c2f177220 */ /* 0x000fe20000400000 */
[C---:B------:R-:W-:Y:S01]  /*9660*/  FFMA R20, R49.reuse, R67, R20 ;  /* 0x0000004331147223 */ /* 0x040fe20000000014 */
[--C-:B------:R-:W-:Y:S02]  /*9670*/  HADD2.F32 R72, -RZ, R86.reuse.H0_H0 ;  /* 0x20000056ff487230 */ /* 0x100fe40000004100 */
[C---:B------:R-:W-:Y:S01]  /*9680*/  FFMA R21, R49.reuse, R68, R21 ;  /* 0x0000004431157223 */ /* 0x040fe20000000015 */
[----:B------:R-:W-:Y:S02]  /*9690*/  HADD2.F32 R73, -RZ, R86.H1_H1 ;  /* 0x30000056ff497230 */ /* 0x000fe40000004100 */
[----:B------:R-:W-:Y:S01]  /*96a0*/  FFMA R22, R49, R69, R22 ;  /* 0x0000004531167223 */ /* 0x000fe20000000016 */
[C---:B------:R-:W-:Y:S01]  /*96b0*/  FMUL R26, R47.reuse, R31 ;  /* 0x0000001f2f1a7220 */ /* 0x040fe20000400000 */
[----:B------:R-:W-:Y:S01]  /*96c0*/  FMUL R27, R47, R32 ;  /* 0x000000202f1b7220 */ /* 0x000fe20000400000 */
[----:B------:R-:W-:Y:S01]  /*96d0*/  FFMA R23, R49, R70, R23 ;  /* 0x0000004631177223 */ /* 0x000fe20000000017 */
[----:B------:R-:W-:Y:S01]  /*96e0*/  FMUL R28, R47, R33 ;  /* 0x000000212f1c7220 */ /* 0x000fe20000400000 */
[C---:B------:R-:W-:Y:S01]  /*96f0*/  FFMA R24, R49.reuse, R71, R24 ;  /* 0x0000004731187223 */ /* 0x040fe20000000018 */
[--C-:B------:R-:W-:Y:S02]  /*9700*/  HADD2.F32 R75, -RZ, R87.reuse.H0_H0 ;  /* 0x20000057ff4b7230 */ /* 0x100fe40000004100 */
[C---:B------:R-:W-:Y:S01]  /*9710*/  FFMA R25, R49.reuse, R72, R25 ;  /* 0x0000004831197223 */ /* 0x040fe20000000019 */
[----:B------:R-:W-:Y:S02]  /*9720*/  HADD2.F32 R76, -RZ, R87.H1_H1 ;  /* 0x30000057ff4c7230 */ /* 0x000fe40000004100 */
[----:B------:R-:W-:Y:S01]  /*9730*/  FFMA R26, R49, R73, R26 ;  /* 0x00000049311a7223 */ /* 0x000fe2000000001a */
[----:B------:R-:W-:Y:S01]  /*9740*/  F2FP.SATFINITE.E5M2.F32.PACK_AB_MERGE_C R14, R15, R14, RZ ;  /* 0x0000000e0f0e723e */ /* 0x000fe200048060ff */
[----:B------:R-:W-:Y:S01]  /*9750*/  FFMA R27, R49, R48, R27 ;  /* 0x00000030311b7223 */ /* 0x000fe2000000001b */
[----:B------:R-:W-:Y:S01]  /*9760*/  F2FP.SATFINITE.E5M2.F32.PACK_AB_MERGE_C R18, R19, R18, RZ ;  /* 0x000000121312723e */ /* 0x000fe200048060ff */
[C---:B------:R-:W-:Y:S01]  /*9770*/  FFMA R28, R49.reuse, R74, R28 ;  /* 0x0000004a311c7223 */ /* 0x040fe2000000001c */
[C---:B------:R-:W-:Y:S01]  /*9780*/  FFMA R29, R49.reuse, R75, R29 ;  /* 0x0000004b311d7223 */ /* 0x040fe2000000001d */
[----:B------:R-:W-:Y:S01]  /*9790*/  FFMA R30, R49, R76, R30 ;  /* 0x0000004c311e7223 */ /* 0x000fe2000000001e */
[----:B------:R-:W-:Y:S02]  /*97a0*/  F2FP.SATFINITE.E5M2.F32.PACK_AB_MERGE_C R32, R5, R4, R77 ;  /* 0x000000040520723e */ /* 0x000fe4000480604d */
[----:B------:R-:W-:Y:S02]  /*97b0*/  F2FP.SATFINITE.E5M2.F32.PACK_AB_MERGE_C R33, R9, R8, R10 ;  /* 0x000000080921723e */ /* 0x000fe4000480600a */
        /* <DEDUP_REMOVED lines=10> */
[----:B------:R-:W-:Y:S05]  /*9860*/  F2FP.SATFINITE.E5M2.F32.PACK_AB_MERGE_C R7, R28, R27, R29 ;  /* 0x0000001b1c07723e */ /* 0x000fea000480601d */
        /* <DEDUP_REMOVED lines=18> */
.L_x_140:
[----:B------:R-:W-:Y:S05]  /*9990*/  BSYNC.RECONVERGENT B0 ;  /* 0x0000000000007941 */ /* 0x000fea0003800200 */
.L_x_139:
[----:B------:R-:W-:Y:S01]  /*99a0*/  BAR.SYNC.DEFER_BLOCKING 0x1, 0x80 ;  /* 0x0042000000007b1d */ /* 0x000fe20000010000 */
[----:B------:R-:W-:Y:S01]  /*99b0*/  ISETP.NE.AND P2, PT, R111, RZ, PT ;  /* 0x000000ff6f00720c */ /* 0x000fe20003f45270 */
[----:B------:R-:W-:Y:S01]  /*99c0*/  IMAD.IADD R14, R43, 0x1, R94 ;  /* 0x000000012b0e7824 */ /* 0x000fe200078e025e */
[----:B------:R-:W-:Y:S01]  /*99d0*/  ISETP.NE.AND P0, PT, R112, 0x2, PT ;  /* 0x000000027000780c */ /* 0x000fe20003f05270 */
[----:B------:R-:W-:Y:S01]  /*99e0*/  IMAD.IADD R15, R44, 0x1, R95 ;  /* 0x000000012c0f7824 */ /* 0x000fe200078e025f */
[----:B------:R-:W-:Y:S02]  /*99f0*/  ISETP.NE.AND P1, PT, R45, 0x4, PT ;  /* 0x000000042d00780c */ /* 0x000fe40003f25270 */
[----:B------:R-:W-:Y:S02]  /*9a00*/  SEL R2, RZ, 0x1, P0 ;  /* 0x00000001ff027807 */ /* 0x000fe40000000000 */
[----:B------:R-:W-:Y:S02]  /*9a10*/  SEL R0, RZ, 0x1, P1 ;  /* 0x00000001ff007807 */ /* 0x000fe40000800000 */
[----:B------:R-:W-:Y:S02]  /*9a20*/  LOP3.LUT R106, R106, R2, RZ, 0x3c, !PT ;  /* 0x000000026a6a7212 */ /* 0x000fe400078e3cff */
[----:B------:R-:W-:Y:S02]  /*9a30*/  LOP3.LUT R107, R107, R0, RZ, 0x3c, !PT ;  /* 0x000000006b6b7212 */ /* 0x000fe400078e3cff */
[----:B------:R-:W-:Y:S02]  /*9a40*/  @P2 R2UR UR36, R103 ;  /* 0x00000000672422ca */ /* 0x000fe400000e0000 */
[----:B------:R-:W-:Y:S02]  /*9a50*/  SEL R112, R112, RZ, P0 ;  /* 0x000000ff70707207 */ /* 0x000fe40000000000 */
[----:B------:R-:W-:Y:S01]  /*9a60*/  SEL R45, R45, RZ, P1 ;  /* 0x000000ff2d2d7207 */ /* 0x000fe20000800000 */
[----:B------:R-:W-:Y:S10]  /*9a70*/  @P2 BRA `(.L_x_141) ;  /* 0xffffffbc00382947 */ /* 0x000ff4000383ffff */
[----:B------:R-:W-:Y:S05]  /*9a80*/  EXIT ;  /* 0x000000000000794d */ /* 0x000fea0003800000 */
.L_x_20:
[----:B--2---:R2:W1:Y:S02]  /*9a90*/  SYNCS.PHASECHK.TRANS64.TRYWAIT P0, [R2+URZ+0x200], R3 ;  /* 0x00020003020075a7 */ /* 0x00446400080011ff */
[----:B-1----:R-:W-:Y:S05]  /*9aa0*/  @!P0 NANOSLEEP.SYNCS 0x989680 ;  /* 0x009896800000895d */ /* 0x002fea0003900000 */
[----:B------:R-:W1:Y:S02]  /*9ab0*/  @!P0 SYNCS.PHASECHK.TRANS64 P0, [R2+URZ+0x200], R3 ;  /* 0x00020003020085a7 */ /* 0x000e6400080010ff */
[----:B-1----:R-:W-:Y:S05]  /*9ac0*/  @!P0 BRA `(.L_x_20) ;  /* 0xfffffffc00f08947 */ /* 0x002fea000383ffff */
[----:B------:R-:W-:Y:S05]  /*9ad0*/  BRA `(.L_x_142) ;  /* 0xffffff7c004c7947 */ /* 0x000fea000383ffff */
.L_x_23:
[----:B-1----:R-:W-:-:S07]  /*9ae0*/  MOV R2, UR33 ;  /* 0x0000002100027c02 */ /* 0x002fce0008000f00 */
.L_x_143:
[----:B-1----:R1:W2:Y:S02]  /*9af0*/  SYNCS.PHASECHK.TRANS64.TRYWAIT P0, [R2+URZ+0xa0], R4 ;  /* 0x0000a004020075a7 */ /* 0x0022a400080011ff */
[----:B--2---:R-:W-:Y:S05]  /*9b00*/  @!P0 NANOSLEEP.SYNCS 0x989680 ;  /* 0x009896800000895d */ /* 0x004fea0003900000 */
[----:B------:R-:W2:Y:S02]  /*9b10*/  @!P0 SYNCS.PHASECHK.TRANS64 P0, [R2+URZ+0xa0], R4 ;  /* 0x0000a004020085a7 */ /* 0x000ea400080010ff */
[----:B--2---:R-:W-:Y:S05]  /*9b20*/  @!P0 BRA `(.L_x_143) ;  /* 0xfffffffc00f08947 */ /* 0x004fea000383ffff */
[----:B------:R-:W-:Y:S05]  /*9b30*/  BRA `(.L_x_22) ;  /* 0xffffff7c00a07947 */ /* 0x000fea000383ffff */
.L_x_29:
[----:B-1----:R-:W-:-:S07]  /*9b40*/  MOV R2, UR25 ;  /* 0x0000001900027c02 */ /* 0x002fce0008000f00 */
.L_x_144:
[----:B-1----:R1:W2:Y:S02]  /*9b50*/  SYNCS.PHASECHK.TRANS64.TRYWAIT P0, [R2+URZ+0xa0], R4 ;  /* 0x0000a004020075a7 */ /* 0x0022a400080011ff */
[----:B--2---:R-:W-:Y:S05]  /*9b60*/  @!P0 NANOSLEEP.SYNCS 0x989680 ;  /* 0x009896800000895d */ /* 0x004fea0003900000 */
[----:B------:R-:W2:Y:S02]  /*9b70*/  @!P0 SYNCS.PHASECHK.TRANS64 P0, [R2+URZ+0xa0], R4 ;  /* 0x0000a004020085a7 */ /* 0x000ea400080010ff */
[----:B--2---:R-:W-:Y:S05]  /*9b80*/  @!P0 BRA `(.L_x_144) ;  /* 0xfffffffc00f08947 */ /* 0x004fea000383ffff */
[----:B------:R-:W-:Y:S05]  /*9b90*/  BRA `(.L_x_28) ;  /* 0xffffff8000607947 */ /* 0x000fea000383ffff */
.L_x_33:
[----:B-1----:R1:W2:Y:S02]  /*9ba0*/  SYNCS.PHASECHK.TRANS64.TRYWAIT P0, [R2+URZ+0x190], R3 ;  /* 0x00019003020075a7 */ /* 0x0022a400080011ff */
[----:B--2---:R-:W-:Y:S05]  /*9bb0*/  @!P0 NANOSLEEP.SYNCS 0x989680 ;  /* 0x009896800000895d */ /* 0x004fea0003900000 */
[----:B------:R-:W2:Y:S02]  /*9bc0*/  @!P0 SYNCS.PHASECHK.TRANS64 P0, [R2+URZ+0x190], R3 ;  /* 0x00019003020085a7 */ /* 0x000ea400080010ff */
[----:B--2---:R-:W-:Y:S05]  /*9bd0*/  @!P0 BRA `(.L_x_33) ;  /* 0xfffffffc00f08947 */ /* 0x004fea000383ffff */
[----:B------:R-:W-:Y:S05]  /*9be0*/  BRA `(.L_x_145) ;  /* 0xffffff8400047947 */ /* 0x000fea000383ffff */
.L_x_37:
[----:B----4-:R-:W-:-:S07]  /*9bf0*/  MOV R0, UR5 ;  /* 0x0000000500007c02 */ /* 0x010fce0008000f00 */
.L_x_146:
[----:B-1----:R1:W2:Y:S02]  /*9c00*/  SYNCS.PHASECHK.TRANS64.TRYWAIT P0, [R0+URZ], R2 ;  /* 0x00000002000075a7 */ /* 0x0022a400080011ff */
[----:B--2---:R-:W-:Y:S05]  /*9c10*/  @!P0 NANOSLEEP.SYNCS 0x989680 ;  /* 0x009896800000895d */ /* 0x004fea0003900000 */
[----:B------:R-:W2:Y:S02]  /*9c20*/  @!P0 SYNCS.PHASECHK.TRANS64 P0, [R0+URZ], R2 ;  /* 0x00000002000085a7 */ /* 0x000ea400080010ff */
[----:B--2---:R-:W-:Y:S05]  /*9c30*/  @!P0 BRA `(.L_x_146) ;  /* 0xfffffffc00f08947 */ /* 0x004fea000383ffff */
[----:B------:R-:W-:Y:S05]  /*9c40*/  BRA `(.L_x_147) ;  /* 0xffffff8800747947 */ /* 0x000fea000383ffff */
.L_x_38:
[----:B----4-:R-:W-:-:S07]  /*9c50*/  MOV R0, UR5 ;  /* 0x0000000500007c02 */ /* 0x010fce0008000f00 */
.L_x_148:
[----:B-1----:R1:W2:Y:S02]  /*9c60*/  SYNCS.PHASECHK.TRANS64.TRYWAIT P0, [R0+URZ], R3 ;  /* 0x00000003000075a7 */ /* 0x0022a400080011ff */
[----:B--2---:R-:W-:Y:S05]  /*9c70*/  @!P0 NANOSLEEP.SYNCS 0x989680 ;  /* 0x009896800000895d */ /* 0x004fea0003900000 */
[----:B------:R-:W2:Y:S02]  /*9c80*/  @!P0 SYNCS.PHASECHK.TRANS64 P0, [R0+URZ], R3 ;  /* 0x00000003000085a7 */ /* 0x000ea400080010ff */
[----:B--2---:R-:W-:Y:S05]  /*9c90*/  @!P0 BRA `(.L_x_148) ;  /* 0xfffffffc00f08947 */ /* 0x004fea000383ffff */
[----:B------:R-:W-:Y:S05]  /*9ca0*/  BRA `(.L_x_149) ;  /* 0xffffff8800807947 */ /* 0x000fea000383ffff */
.L_x_39:
[----:B----4-:R-:W-:-:S07]  /*9cb0*/  MOV R0, UR5 ;  /* 0x0000000500007c02 */ /* 0x010fce0008000f00 */
.L_x_150:
[----:B-1----:R1:W2:Y:S02]  /*9cc0*/  SYNCS.PHASECHK.TRANS64.TRYWAIT P0, [R0+URZ], R3 ;  /* 0x00000003000075a7 */ /* 0x0022a400080011ff */
[----:B--2---:R-:W-:Y:S05]  /*9cd0*/  @!P0 NANOSLEEP.SYNCS 0x989680 ;  /* 0x009896800000895d */ /* 0x004fea0003900000 */
[----:B------:R-:W2:Y:S02]  /*9ce0*/  @!P0 SYNCS.PHASECHK.TRANS64 P0, [R0+URZ], R3 ;  /* 0x00000003000085a7 */ /* 0x000ea400080010ff */
[----:B--2---:R-:W-:Y:S05]  /*9cf0*/  @!P0 BRA `(.L_x_150) ;  /* 0xfffffffc00f08947 */ /* 0x004fea000383ffff */
[----:B------:R-:W-:Y:S05]  /*9d00*/  BRA `(.L_x_151) ;  /* 0xffffff88008c7947 */ /* 0x000fea000383ffff */
.L_x_40:
[----:B----4-:R-:W-:-:S07]  /*9d10*/  MOV R0, UR5 ;  /* 0x0000000500007c02 */ /* 0x010fce0008000f00 */
.L_x_152:
[----:B-1----:R1:W2:Y:S02]  /*9d20*/  SYNCS.PHASECHK.TRANS64.TRYWAIT P0, [R0+URZ], R3 ;  /* 0x00000003000075a7 */ /* 0x0022a400080011ff */
[----:B--2---:R-:W-:Y:S05]  /*9d30*/  @!P0 NANOSLEEP.SYNCS 0x989680 ;  /* 0x009896800000895d */ /* 0x004fea0003900000 */
[----:B------:R-:W2:Y:S02]  /*9d40*/  @!P0 SYNCS.PHASECHK.TRANS64 P0, [R0+URZ], R3 ;  /* 0x00000003000085a7 */ /* 0x000ea400080010ff */
[----:B--2---:R-:W-:Y:S05]  /*9d50*/  @!P0 BRA `(.L_x_152) ;  /* 0xfffffffc00f08947 */ /* 0x004fea000383ffff */
[----:B------:R-:W-:Y:S05]  /*9d60*/  BRA `(.L_x_153) ;  /* 0xffffff8800987947 */ /* 0x000fea000383ffff */
.L_x_41:
[----:B----4-:R-:W-:-:S07]  /*9d70*/  MOV R0, UR5 ;  /* 0x0000000500007c02 */ /* 0x010fce0008000f00 */
.L_x_154:
[----:B-1----:R1:W2:Y:S02]  /*9d80*/  SYNCS.PHASECHK.TRANS64.TRYWAIT P0, [R0+URZ], R3 ;  /* 0x00000003000075a7 */ /* 0x0022a400080011ff */
[----:B--2---:R-:W-:Y:S05]  /*9d90*/  @!P0 NANOSLEEP.SYNCS 0x989680 ;  /* 0x009896800000895d */ /* 0x004fea0003900000 */
[----:B------:R-:W2:Y:S02]  /*9da0*/  @!P0 SYNCS.PHASECHK.TRANS64 P0, [R0+URZ], R3 ;  /* 0x00000003000085a7 */ /* 0x000ea400080010ff */
[----:B--2---:R-:W-:Y:S05]  /*9db0*/  @!P0 BRA `(.L_x_154) ;  /* 0xfffffffc00f08947 */ /* 0x004fea000383ffff */
[----:B------:R-:W-:Y:S05]  /*9dc0*/  BRA `(.L_x_155) ;  /* 0xffffff8800a47947 */ /* 0x000fea000383ffff */
.L_x_42:
[----:B----4-:R-:W-:-:S07]  /*9dd0*/  MOV R0, UR5 ;  /* 0x0000000500007c02 */ /* 0x010fce0008000f00 */
.L_x_156:
[----:B-1----:R1:W2:Y:S02]  /*9de0*/  SYNCS.PHASECHK.TRANS64.TRYWAIT P0, [R0+URZ], R3 ;  /* 0x00000003000075a7 */ /* 0x0022a400080011ff */
[----:B--2---:R-:W-:Y:S05]  /*9df0*/  @!P0 NANOSLEEP.SYNCS 0x989680 ;  /* 0x009896800000895d */ /* 0x004fea0003900000 */
[----:B------:R-:W2:Y:S02]  /*9e00*/  @!P0 SYNCS.PHASECHK.TRANS64 P0, [R0+URZ], R3 ;  /* 0x00000003000085a7 */ /* 0x000ea400080010ff */
[----:B--2---:R-:W-:Y:S05]  /*9e10*/  @!P0 BRA `(.L_x_156) ;  /* 0xfffffffc00f08947 */ /* 0x004fea000383ffff */
[----:B------:R-:W-:Y:S05]  /*9e20*/  BRA `(.L_x_157) ;  /* 0xffffff8800b07947 */ /* 0x000fea000383ffff */
.L_x_43:
[----:B----4-:R-:W-:-:S07]  /*9e30*/  MOV R0, UR5 ;  /* 0x0000000500007c02 */ /* 0x010fce0008000f00 */
.L_x_158:
[----:B-1----:R1:W2:Y:S02]  /*9e40*/  SYNCS.PHASECHK.TRANS64.TRYWAIT P0, [R0+URZ], R3 ;  /* 0x00000003000075a7 */ /* 0x0022a400080011ff */
[----:B--2---:R-:W-:Y:S05]  /*9e50*/  @!P0 NANOSLEEP.SYNCS 0x989680 ;  /* 0x009896800000895d */ /* 0x004fea0003900000 */
[----:B------:R-:W2:Y:S02]  /*9e60*/  @!P0 SYNCS.PHASECHK.TRANS64 P0, [R0+URZ], R3 ;  /* 0x00000003000085a7 */ /* 0x000ea400080010ff */
[----:B--2---:R-:W-:Y:S05]  /*9e70*/  @!P0 BRA `(.L_x_158) ;  /* 0xfffffffc00f08947 */ /* 0x004fea000383ffff */
[----:B------:R-:W-:Y:S05]  /*9e80*/  BRA `(.L_x_159) ;  /* 0xffffff8800bc7947 */ /* 0x000fea000383ffff */
.L_x_44:
[----:B----4-:R-:W-:-:S07]  /*9e90*/  MOV R0, UR5 ;  /* 0x0000000500007c02 */ /* 0x010fce0008000f00 */
.L_x_160:
[----:B-1----:R1:W2:Y:S02]  /*9ea0*/  SYNCS.PHASECHK.TRANS64.TRYWAIT P0, [R0+URZ], R3 ;  /* 0x00000003000075a7 */ /* 0x0022a400080011ff */
[----:B--2---:R-:W-:Y:S05]  /*9eb0*/  @!P0 NANOSLEEP.SYNCS 0x989680 ;  /* 0x009896800000895d */ /* 0x004fea0003900000 */
[----:B------:R-:W2:Y:S02]  /*9ec0*/  @!P0 SYNCS.PHASECHK.TRANS64 P0, [R0+URZ], R3 ;  /* 0x00000003000085a7 */ /* 0x000ea400080010ff */
[----:B--2---:R-:W-:Y:S05]  /*9ed0*/  @!P0 BRA `(.L_x_160) ;  /* 0xfffffffc00f08947 */ /* 0x004fea000383ffff */
[----:B------:R-:W-:Y:S05]  /*9ee0*/  BRA `(.L_x_161) ;  /* 0xffffff8800c87947 */ /* 0x000fea000383ffff */
.L_x_45:
[----:B----4-:R-:W-:-:S07]  /*9ef0*/  MOV R0, UR5 ;  /* 0x0000000500007c02 */ /* 0x010fce0008000f00 */
.L_x_162:
[----:B-1----:R1:W2:Y:S02]  /*9f00*/  SYNCS.PHASECHK.TRANS64.TRYWAIT P0, [R0+URZ], R3 ;  /* 0x00000003000075a7 */ /* 0x0022a400080011ff */
[----:B--2---:R-:W-:Y:S05]  /*9f10*/  @!P0 NANOSLEEP.SYNCS 0x989680 ;  /* 0x009896800000895d */ /* 0x004fea0003900000 */
[----:B------:R-:W2:Y:S02]  /*9f20*/  @!P0 SYNCS.PHASECHK.TRANS64 P0, [R0+URZ], R3 ;  /* 0x00000003000085a7 */ /* 0x000ea400080010ff */
[----:B--2---:R-:W-:Y:S05]  /*9f30*/  @!P0 BRA `(.L_x_162) ;  /* 0xfffffffc00f08947 */ /* 0x004fea000383ffff */
[----:B------:R-:W-:Y:S05]  /*9f40*/  BRA `(.L_x_163) ;  /* 0xffffff8800d47947 */ /* 0x000fea000383ffff */
.L_x_46:
[----:B----4-:R-:W-:-:S07]  /*9f50*/  MOV R0, UR5 ;  /* 0x0000000500007c02 */ /* 0x010fce0008000f00 */
.L_x_164:
[----:B-1----:R1:W2:Y:S02]  /*9f60*/  SYNCS.PHASECHK.TRANS64.TRYWAIT P0, [R0+URZ], R3 ;  /* 0x00000003000075a7 */ /* 0x0022a400080011ff */
[----:B--2---:R-:W-:Y:S05]  /*9f70*/  @!P0 NANOSLEEP.SYNCS 0x989680 ;  /* 0x009896800000895d */ /* 0x004fea0003900000 */
[----:B------:R-:W2:Y:S02]  /*9f80*/  @!P0 SYNCS.PHASECHK.TRANS64 P0, [R0+URZ], R3 ;  /* 0x00000003000085a7 */ /* 0x000ea400080010ff */
[----:B--2---:R-:W-:Y:S05]  /*9f90*/  @!P0 BRA `(.L_x_164) ;  /* 0xfffffffc00f08947 */ /* 0x004fea000383ffff */
[----:B------:R-:W-:Y:S05]  /*9fa0*/  BRA `(.L_x_165) ;  /* 0xffffff8800e07947 */ /* 0x000fea000383ffff */
.L_x_47:
[----:B----4-:R-:W-:-:S07]  /*9fb0*/  MOV R0, UR5 ;  /* 0x0000000500007c02 */ /* 0x010fce0008000f00 */
.L_x_166:
[----:B-1----:R1:W2:Y:S02]  /*9fc0*/  SYNCS.PHASECHK.TRANS64.TRYWAIT P0, [R0+URZ], R3 ;  /* 0x00000003000075a7 */ /* 0x0022a400080011ff */
[----:B--2---:R-:W-:Y:S05]  /*9fd0*/  @!P0 NANOSLEEP.SYNCS 0x989680 ;  /* 0x009896800000895d */ /* 0x004fea0003900000 */
[----:B------:R-:W2:Y:S02]  /*9fe0*/  @!P0 SYNCS.PHASECHK.TRANS64 P0, [R0+URZ], R3 ;  /* 0x00000003000085a7 */ /* 0x000ea400080010ff */
[----:B--2---:R-:W-:Y:S05]  /*9ff0*/  @!P0 BRA `(.L_x_166) ;  /* 0xfffffffc00f08947 */ /* 0x004fea000383ffff */
[----:B------:R-:W-:Y:S05]  /*a000*/  BRA `(.L_x_167) ;  /* 0xffffff8800ec7947 */ /* 0x000fea000383ffff */
.L_x_48:
[----:B----4-:R-:W-:-:S07]  /*a010*/  MOV R0, UR5 ;  /* 0x0000000500007c02 */ /* 0x010fce0008000f00 */
.L_x_168:
[----:B-1----:R1:W2:Y:S02]  /*a020*/  SYNCS.PHASECHK.TRANS64.TRYWAIT P0, [R0+URZ], R3 ;  /* 0x00000003000075a7 */ /* 0x0022a400080011ff */
[----:B--2---:R-:W-:Y:S05]  /*a030*/  @!P0 NANOSLEEP.SYNCS 0x989680 ;  /* 0x009896800000895d */ /* 0x004fea0003900000 */
[----:B------:R-:W2:Y:S02]  /*a040*/  @!P0 SYNCS.PHASECHK.TRANS64 P0, [R0+URZ], R3 ;  /* 0x00000003000085a7 */ /* 0x000ea400080010ff */
[----:B--2---:R-:W-:Y:S05]  /*a050*/  @!P0 BRA `(.L_x_168) ;  /* 0xfffffffc00f08947 */ /* 0x004fea000383ffff */
[----:B------:R-:W-:Y:S05]  /*a060*/  BRA `(.L_x_169) ;  /* 0xffffff8800f87947 */ /* 0x000fea000383ffff */
.L_x_49:
[----:B----4-:R-:W-:-:S07]  /*a070*/  MOV R0, UR5 ;  /* 0x0000000500007c02 */ /* 0x010fce0008000f00 */
.L_x_170:
[----:B-1----:R1:W2:Y:S02]  /*a080*/  SYNCS.PHASECHK.TRANS64.TRYWAIT P0, [R0+URZ], R3 ;  /* 0x00000003000075a7 */ /* 0x0022a400080011ff */
[----:B--2---:R-:W-:Y:S05]  /*a090*/  @!P0 NANOSLEEP.SYNCS 0x989680 ;  /* 0x009896800000895d */ /* 0x004fea0003900000 */
[----:B------:R-:W2:Y:S02]  /*a0a0*/  @!P0 SYNCS.PHASECHK.TRANS64 P0, [R0+URZ], R3 ;  /* 0x00000003000085a7 */ /* 0x000ea400080010ff */
[----:B--2---:R-:W-:Y:S05]  /*a0b0*/  @!P0 BRA `(.L_x_170) ;  /* 0xfffffffc00f08947 */ /* 0x004fea000383ffff */
[----:B------:R-:W-:Y:S05]  /*a0c0*/  BRA `(.L_x_171) ;  /* 0xffffff8c00047947 */ /* 0x000fea000383ffff */
.L_x_50:
[----:B----4-:R-:W-:-:S07]  /*a0d0*/  MOV R0, UR5 ;  /* 0x0000000500007c02 */ /* 0x010fce0008000f00 */
.L_x_172:
[----:B-1----:R1:W2:Y:S02]  /*a0e0*/  SYNCS.PHASECHK.TRANS64.TRYWAIT P0, [R0+URZ], R3 ;  /* 0x00000003000075a7 */ /* 0x0022a400080011ff */
[----:B--2---:R-:W-:Y:S05]  /*a0f0*/  @!P0 NANOSLEEP.SYNCS 0x989680 ;  /* 0x009896800000895d */ /* 0x004fea0003900000 */
[----:B------:R-:W2:Y:S02]  /*a100*/  @!P0 SYNCS.PHASECHK.TRANS64 P0, [R0+URZ], R3 ;  /* 0x00000003000085a7 */ /* 0x000ea400080010ff */
[----:B--2---:R-:W-:Y:S05]  /*a110*/  @!P0 BRA `(.L_x_172) ;  /* 0xfffffffc00f08947 */ /* 0x004fea000383ffff */
[----:B------:R-:W-:Y:S05]  /*a120*/  BRA `(.L_x_173) ;  /* 0xffffff8c00107947 */ /* 0x000fea000383ffff */
.L_x_51:
[----:B----4-:R-:W-:-:S07]  /*a130*/  MOV R0, UR5 ;  /* 0x0000000500007c02 */ /* 0x010fce0008000f00 */
.L_x_174:
[----:B-1----:R1:W2:Y:S02]  /*a140*/  SYNCS.PHASECHK.TRANS64.TRYWAIT P0, [R0+URZ], R3 ;  /* 0x00000003000075a7 */ /* 0x0022a400080011ff */
[----:B--2---:R-:W-:Y:S05]  /*a150*/  @!P0 NANOSLEEP.SYNCS 0x989680 ;  /* 0x009896800000895d */ /* 0x004fea0003900000 */
[----:B------:R-:W2:Y:S02]  /*a160*/  @!P0 SYNCS.PHASECHK.TRANS64 P0, [R0+URZ], R3 ;  /* 0x00000003000085a7 */ /* 0x000ea400080010ff */
[----:B--2---:R-:W-:Y:S05]  /*a170*/  @!P0 BRA `(.L_x_174) ;  /* 0xfffffffc00f08947 */ /* 0x004fea000383ffff */
[----:B------:R-:W-:Y:S05]  /*a180*/  BRA `(.L_x_175) ;  /* 0xffffff8c001c7947 */ /* 0x000fea000383ffff */
.L_x_52:
[----:B----4-:R-:W-:-:S07]  /*a190*/  MOV R0, UR5 ;  /* 0x0000000500007c02 */ /* 0x010fce0008000f00 */
.L_x_176:
[----:B-1----:R1:W2:Y:S02]  /*a1a0*/  SYNCS.PHASECHK.TRANS64.TRYWAIT P0, [R0+URZ], R3 ;  /* 0x00000003000075a7 */ /* 0x0022a400080011ff */
[----:B--2---:R-:W-:Y:S05]  /*a1b0*/  @!P0 NANOSLEEP.SYNCS 0x989680 ;  /* 0x009896800000895d */ /* 0x004fea0003900000 */
[----:B------:R-:W2:Y:S02]  /*a1c0*/  @!P0 SYNCS.PHASECHK.TRANS64 P0, [R0+URZ], R3 ;  /* 0x00000003000085a7 */ /* 0x000ea400080010ff */
[----:B--2---:R-:W-:Y:S05]  /*a1d0*/  @!P0 BRA `(.L_x_176) ;  /* 0xfffffffc00f08947 */ /* 0x004fea000383ffff */
[----:B------:R-:W-:Y:S05]  /*a1e0*/  BRA `(.L_x_177) ;  /* 0xffffff8c00287947 */ /* 0x000fea000383ffff */
.L_x_53:
[----:B----4-:R-:W-:-:S07]  /*a1f0*/  MOV R0, UR5 ;  /* 0x0000000500007c02 */ /* 0x010fce0008000f00 */
.L_x_178:
[----:B-1----:R1:W2:Y:S02]  /*a200*/  SYNCS.PHASECHK.TRANS64.TRYWAIT P0, [R0+URZ], R3 ;  /* 0x00000003000075a7 */ /* 0x0022a400080011ff */
[----:B--2---:R-:W-:Y:S05]  /*a210*/  @!P0 NANOSLEEP.SYNCS 0x989680 ;  /* 0x009896800000895d */ /* 0x004fea0003900000 */
[----:B------:R-:W2:Y:S02]  /*a220*/  @!P0 SYNCS.PHASECHK.TRANS64 P0, [R0+URZ], R3 ;  /* 0x00000003000085a7 */ /* 0x000ea400080010ff */
[----:B--2---:R-:W-:Y:S05]  /*a230*/  @!P0 BRA `(.L_x_178) ;  /* 0xfffffffc00f08947 */ /* 0x004fea000383ffff */
[----:B------:R-:W-:Y:S05]  /*a240*/  BRA `(.L_x_179) ;  /* 0xffffff8c00347947 */ /* 0x000fea000383ffff */
.L_x_54:
[----:B----4-:R-:W-:-:S07]  /*a250*/  MOV R0, UR5 ;  /* 0x0000000500007c02 */ /* 0x010fce0008000f00 */
.L_x_180:
[----:B-1----:R1:W2:Y:S02]  /*a260*/  SYNCS.PHASECHK.TRANS64.TRYWAIT P0, [R0+URZ], R3 ;  /* 0x00000003000075a7 */ /* 0x0022a400080011ff */
[----:B--2---:R-:W-:Y:S05]  /*a270*/  @!P0 NANOSLEEP.SYNCS 0x989680 ;  /* 0x009896800000895d */ /* 0x004fea0003900000 */
[----:B------:R-:W2:Y:S02]  /*a280*/  @!P0 SYNCS.PHASECHK.TRANS64 P0, [R0+URZ], R3 ;  /* 0x00000003000085a7 */ /* 0x000ea400080010ff */
[----:B--2---:R-:W-:Y:S05]  /*a290*/  @!P0 BRA `(.L_x_180) ;  /* 0xfffffffc00f08947 */ /* 0x004fea000383ffff */
[----:B------:R-:W-:Y:S05]  /*a2a0*/  BRA `(.L_x_181) ;  /* 0xffffff8c00407947 */ /* 0x000fea000383ffff */
.L_x_55:
[----:B----4-:R-:W-:-:S07]  /*a2b0*/  MOV R0, UR5 ;  /* 0x0000000500007c02 */ /* 0x010fce0008000f00 */
.L_x_182:
[----:B-1----:R1:W2:Y:S02]  /*a2c0*/  SYNCS.PHASECHK.TRANS64.TRYWAIT P0, [R0+URZ], R3 ;  /* 0x00000003000075a7 */ /* 0x0022a400080011ff */
[----:B--2---:R-:W-:Y:S05]  /*a2d0*/  @!P0 NANOSLEEP.SYNCS 0x989680 ;  /* 0x009896800000895d */ /* 0x004fea0003900000 */
[----:B------:R-:W2:Y:S02]  /*a2e0*/  @!P0 SYNCS.PHASECHK.TRANS64 P0, [R0+URZ], R3 ;  /* 0x00000003000085a7 */ /* 0x000ea400080010ff */
[----:B--2---:R-:W-:Y:S05]  /*a2f0*/  @!P0 BRA `(.L_x_182) ;  /* 0xfffffffc00f08947 */ /* 0x004fea000383ffff */
[----:B------:R-:W-:Y:S05]  /*a300*/  BRA `(.L_x_183) ;  /* 0xffffff8c004c7947 */ /* 0x000fea000383ffff */
.L_x_58:
[----:B-1----:R1:W2:Y:S02]  /*a310*/  SYNCS.PHASECHK.TRANS64.TRYWAIT P0, [R0+URZ+0x1f0], R4 ;  /* 0x0001f004000075a7 */ /* 0x0022a400080011ff */
[----:B--2---:R-:W-:Y:S05]  /*a320*/  @!P0 NANOSLEEP.SYNCS 0x989680 ;  /* 0x009896800000895d */ /* 0x004fea0003900000 */
[----:B------:R-:W2:Y:S02]  /*a330*/  @!P0 SYNCS.PHASECHK.TRANS64 P0, [R0+URZ+0x1f0], R4 ;  /* 0x0001f004000085a7 */ /* 0x000ea400080010ff */
[----:B--2---:R-:W-:Y:S05]  /*a340*/  @!P0 BRA `(.L_x_58) ;  /* 0xfffffffc00f08947 */ /* 0x004fea000383ffff */
[----:B------:R-:W-:Y:S05]  /*a350*/  BRA `(.L_x_184) ;  /* 0xffffff8c00a87947 */ /* 0x000fea000383ffff */
.L_x_59:
[----:B------:R-:W-:-:S07]  /*a360*/  MOV R0, UR5 ;  /* 0x0000000500007c02 */ /* 0x000fce0008000f00 */
.L_x_185:
[----:B-1----:R1:W2:Y:S02]  /*a370*/  SYNCS.PHASECHK.TRANS64.TRYWAIT P0, [R0+URZ+0x1a0], R5 ;  /* 0x0001a005000075a7 */ /* 0x0022a400080011ff */
[----:B--2---:R-:W-:Y:S05]  /*a380*/  @!P0 NANOSLEEP.SYNCS 0x989680 ;  /* 0x009896800000895d */ /* 0x004fea0003900000 */
[----:B------:R-:W2:Y:S02]  /*a390*/  @!P0 SYNCS.PHASECHK.TRANS64 P0, [R0+URZ+0x1a0], R5 ;  /* 0x0001a005000085a7 */ /* 0x000ea400080010ff */
[----:B--2---:R-:W-:Y:S05]  /*a3a0*/  @!P0 BRA `(.L_x_185) ;  /* 0xfffffffc00f08947 */ /* 0x004fea000383ffff */
[----:B------:R-:W-:Y:S05]  /*a3b0*/  BRA `(.L_x_186) ;  /* 0xffffff8c00b87947 */ /* 0x000fea000383ffff */
.L_x_60:
[----:B-1----:R1:W2:Y:S02]  /*a3c0*/  SYNCS.PHASECHK.TRANS64.TRYWAIT P1, [R0+URZ+0x190], R4 ;  /* 0x00019004000075a7 */ /* 0x0022a400080211ff */
[----:B--2---:R-:W-:Y:S05]  /*a3d0*/  @!P1 NANOSLEEP.SYNCS 0x989680 ;  /* 0x009896800000995d */ /* 0x004fea0003900000 */
[----:B------:R-:W2:Y:S02]  /*a3e0*/  @!P1 SYNCS.PHASECHK.TRANS64 P1, [R0+URZ+0x190], R4 ;  /* 0x00019004000095a7 */ /* 0x000ea400080210ff */
[----:B--2---:R-:W-:Y:S05]  /*a3f0*/  @!P1 BRA `(.L_x_60) ;  /* 0xfffffffc00f09947 */ /* 0x004fea000383ffff */
[----:B------:R-:W-:Y:S05]  /*a400*/  BRA `(.L_x_187) ;  /* 0xffffff8c00e87947 */ /* 0x000fea000383ffff */
.L_x_63:
[----:B------:R-:W-:-:S07]  /*a410*/  MOV R0, UR5 ;  /* 0x0000000500007c02 */ /* 0x000fce0008000f00 */
.L_x_188:
[----:B-1----:R1:W2:Y:S02]  /*a420*/  SYNCS.PHASECHK.TRANS64.TRYWAIT P0, [R0+URZ+0x1a0], R2 ;  /* 0x0001a002000075a7 */ /* 0x0022a400080011ff */
[----:B--2---:R-:W-:Y:S05]  /*a430*/  @!P0 NANOSLEEP.SYNCS 0x989680 ;  /* 0x009896800000895d */ /* 0x004fea0003900000 */
[----:B------:R-:W2:Y:S02]  /*a440*/  @!P0 SYNCS.PHASECHK.TRANS64 P0, [R0+URZ+0x1a0], R2 ;  /* 0x0001a002000085a7 */ /* 0x000ea400080010ff */
[----:B--2---:R-:W-:Y:S05]  /*a450*/  @!P0 BRA `(.L_x_188) ;  /* 0xfffffffc00f08947 */ /* 0x004fea000383ffff */
[----:B------:R-:W-:Y:S05]  /*a460*/  BRA `(.L_x_62) ;  /* 0xffffff90003c7947 */ /* 0x000fea000383ffff */
.L_x_70:
[----:B-1----:R1:W2:Y:S02]  /*a470*/  SYNCS.PHASECHK.TRANS64.TRYWAIT P1, [R0+URZ+0x190], R2 ;  /* 0x00019002000075a7 */ /* 0x0022a400080211ff */
[----:B--2---:R-:W-:Y:S05]  /*a480*/  @!P1 NANOSLEEP.SYNCS 0x989680 ;  /* 0x009896800000995d */ /* 0x004fea0003900000 */
[----:B------:R-:W2:Y:S02]  /*a490*/  @!P1 SYNCS.PHASECHK.TRANS64 P1, [R0+URZ+0x190], R2 ;  /* 0x00019002000095a7 */ /* 0x000ea400080210ff */
[----:B--2---:R-:W-:Y:S05]  /*a4a0*/  @!P1 BRA `(.L_x_70) ;  /* 0xfffffffc00f09947 */ /* 0x004fea000383ffff */
[----:B------:R-:W-:Y:S05]  /*a4b0*/  BRA `(.L_x_189) ;  /* 0xffffff9400947947 */ /* 0x000fea000383ffff */
.L_x_71:
[----:B------:R-:W-:-:S07]  /*a4c0*/  MOV R2, UR9 ;  /* 0x0000000900027c02 */ /* 0x000fce0008000f00 */
.L_x_190:
[----:B-1----:R1:W2:Y:S02]  /*a4d0*/  SYNCS.PHASECHK.TRANS64.TRYWAIT P0, [R2+URZ+0x1d0], R0 ;  /* 0x0001d000020075a7 */ /* 0x0022a400080011ff */
[----:B--2---:R-:W-:Y:S05]  /*a4e0*/  @!P0 NANOSLEEP.SYNCS 0x989680 ;  /* 0x009896800000895d */ /* 0x004fea0003900000 */
[----:B------:R-:W2:Y:S02]  /*a4f0*/  @!P0 SYNCS.PHASECHK.TRANS64 P0, [R2+URZ+0x1d0], R0 ;  /* 0x0001d000020085a7 */ /* 0x000ea400080010ff */
[----:B--2---:R-:W-:Y:S05]  /*a500*/  @!P0 BRA `(.L_x_190) ;  /* 0xfffffffc00f08947 */ /* 0x004fea000383ffff */
[----:B------:R-:W-:Y:S05]  /*a510*/  BRA `(.L_x_191) ;  /* 0xffffff9400c87947 */ /* 0x000fea000383ffff */
.L_x_74:
[----:B------:R-:W-:Y:S07]  /*a520*/  MOV R0, UR7 ;  /* 0x0000000700007c02 */ /* 0x000fee0008000f00 */
.L_x_192:
[----:B-1----:R1:W2:Y:S02]  /*a530*/  SYNCS.PHASECHK.TRANS64.TRYWAIT P0, [R0+URZ], R2 ;  /* 0x00000002000075a7 */ /* 0x0022a400080011ff */
[----:B--2---:R-:W-:Y:S05]  /*a540*/  @!P0 NANOSLEEP.SYNCS 0x989680 ;  /* 0x009896800000895d */ /* 0x004fea0003900000 */
[----:B------:R-:W2:Y:S02]  /*a550*/  @!P0 SYNCS.PHASECHK.TRANS64 P0, [R0+URZ], R2 ;  /* 0x00000002000085a7 */ /* 0x000ea400080010ff */
[----:B--2---:R-:W-:Y:S05]  /*a560*/  @!P0 BRA `(.L_x_192) ;  /* 0xfffffffc00f08947 */ /* 0x004fea000383ffff */
[----:B------:R-:W-:Y:S05]  /*a570*/  BRA `(.L_x_73) ;  /* 0xffffff9800007947 */ /* 0x000fea000383ffff */
.L_x_77:
[----:B------:R-:W-:-:S07]  /*a580*/  MOV R0, UR5 ;  /* 0x0000000500007c02 */ /* 0x000fce0008000f00 */
.L_x_193:
[----:B--2---:R2:W3:Y:S02]  /*a590*/  SYNCS.PHASECHK.TRANS64.TRYWAIT P0, [R0+URZ], R2 ;  /* 0x00000002000075a7 */ /* 0x0044e400080011ff */
[----:B---3--:R-:W-:Y:S05]  /*a5a0*/  @!P0 NANOSLEEP.SYNCS 0x989680 ;  /* 0x009896800000895d */ /* 0x008fea0003900000 */
[----:B------:R-:W3:Y:S02]  /*a5b0*/  @!P0 SYNCS.PHASECHK.TRANS64 P0, [R0+URZ], R2 ;  /* 0x00000002000085a7 */ /* 0x000ee400080010ff */
[----:B---3--:R-:W-:Y:S05]  /*a5c0*/  @!P0 BRA `(.L_x_193) ;  /* 0xfffffffc00f08947 */ /* 0x008fea000383ffff */
[----:B------:R-:W-:Y:S05]  /*a5d0*/  BRA `(.L_x_194) ;  /* 0xffffff9800a07947 */ /* 0x000fea000383ffff */
.L_x_78:
[----:B------:R-:W-:-:S07]  /*a5e0*/  MOV R0, UR5 ;  /* 0x0000000500007c02 */ /* 0x000fce0008000f00 */
.L_x_195:
[----:B--2---:R2:W3:Y:S02]  /*a5f0*/  SYNCS.PHASECHK.TRANS64.TRYWAIT P0, [R0+URZ], R3 ;  /* 0x00000003000075a7 */ /* 0x0044e400080011ff */
[----:B---3--:R-:W-:Y:S05]  /*a600*/  @!P0 NANOSLEEP.SYNCS 0x989680 ;  /* 0x009896800000895d */ /* 0x008fea0003900000 */
[----:B------:R-:W3:Y:S02]  /*a610*/  @!P0 SYNCS.PHASECHK.TRANS64 P0, [R0+URZ], R3 ;  /* 0x00000003000085a7 */ /* 0x000ee400080010ff */
[----:B---3--:R-:W-:Y:S05]  /*a620*/  @!P0 BRA `(.L_x_195) ;  /* 0xfffffffc00f08947 */ /* 0x008fea000383ffff */
[----:B------:R-:W-:Y:S05]  /*a630*/  BRA `(.L_x_196) ;  /* 0xffffff9800ac7947 */ /* 0x000fea000383ffff */
.L_x_79:
[----:B------:R-:W-:-:S07]  /*a640*/  MOV R0, UR5 ;  /* 0x0000000500007c02 */ /* 0x000fce0008000f00 */
.L_x_197:
[----:B--2---:R2:W3:Y:S02]  /*a650*/  SYNCS.PHASECHK.TRANS64.TRYWAIT P0, [R0+URZ], R3 ;  /* 0x00000003000075a7 */ /* 0x0044e400080011ff */
[----:B---3--:R-:W-:Y:S05]  /*a660*/  @!P0 NANOSLEEP.SYNCS 0x989680 ;  /* 0x009896800000895d */ /* 0x008fea0003900000 */
[----:B------:R-:W3:Y:S02]  /*a670*/  @!P0 SYNCS.PHASECHK.TRANS64 P0, [R0+URZ], R3 ;  /* 0x00000003000085a7 */ /* 0x000ee400080010ff */
[----:B---3--:R-:W-:Y:S05]  /*a680*/  @!P0 BRA `(.L_x_197) ;  /* 0xfffffffc00f08947 */ /* 0x008fea000383ffff */
[----:B------:R-:W-:Y:S05]  /*a690*/  BRA `(.L_x_198) ;  /* 0xffffff9800b87947 */ /* 0x000fea000383ffff */
.L_x_80:
[----:B--2---:R-:W-:-:S07]  /*a6a0*/  MOV R0, UR7 ;  /* 0x0000000700007c02 */ /* 0x004fce0008000f00 */
.L_x_199:
[----:B--2---:R2:W3:Y:S02]  /*a6b0*/  SYNCS.PHASECHK.TRANS64.TRYWAIT P0, [R0+URZ], R2 ;  /* 0x00000002000075a7 */ /* 0x0044e400080011ff */
[----:B---3--:R-:W-:Y:S05]  /*a6c0*/  @!P0 NANOSLEEP.SYNCS 0x989680 ;  /* 0x009896800000895d */ /* 0x008fea0003900000 */
[----:B------:R-:W3:Y:S02]  /*a6d0*/  @!P0 SYNCS.PHASECHK.TRANS64 P0, [R0+URZ], R2 ;  /* 0x00000002000085a7 */ /* 0x000ee400080010ff */
[----:B---3--:R-:W-:Y:S05]  /*a6e0*/  @!P0 BRA `(.L_x_199) ;  /* 0xfffffffc00f08947 */ /* 0x008fea000383ffff */
[----:B------:R-:W-:Y:S05]  /*a6f0*/  BRA `(.L_x_200) ;  /* 0xffffff9800c47947 */ /* 0x000fea000383ffff */
.L_x_85:
[----:B--2---:R2:W3:Y:S02]  /*a700*/  SYNCS.PHASECHK.TRANS64.TRYWAIT P0, [R0+URZ+0x190], R2 ;  /* 0x00019002000075a7 */ /* 0x0044e400080011ff */
[----:B---3--:R-:W-:Y:S05]  /*a710*/  @!P0 NANOSLEEP.SYNCS 0x989680 ;  /* 0x009896800000895d */ /* 0x008fea0003900000 */
[----:B------:R-:W3:Y:S02]  /*a720*/  @!P0 SYNCS.PHASECHK.TRANS64 P0, [R0+URZ+0x190], R2 ;  /* 0x00019002000085a7 */ /* 0x000ee400080010ff */
[----:B---3--:R-:W-:Y:S05]  /*a730*/  @!P0 BRA `(.L_x_85) ;  /* 0xfffffffc00f08947 */ /* 0x008fea000383ffff */
[----:B------:R-:W-:Y:S05]  /*a740*/  BRA `(.L_x_201) ;  /* 0xffffff9c00d07947 */ /* 0x000fea000383ffff */
.L_x_88:
[----:B------:R-:W-:Y:S07]  /*a750*/  MOV R0, UR7 ;  /* 0x0000000700007c02 */ /* 0x000fee0008000f00 */
.L_x_202:
[----:B--2---:R2:W3:Y:S02]  /*a760*/  SYNCS.PHASECHK.TRANS64.TRYWAIT P0, [R0+URZ+0x188], R2 ;  /* 0x00018802000075a7 */ /* 0x0044e400080011ff */
[----:B---3--:R-:W-:Y:S05]  /*a770*/  @!P0 NANOSLEEP.SYNCS 0x989680 ;  /* 0x009896800000895d */ /* 0x008fea0003900000 */
[----:B------:R-:W3:Y:S02]  /*a780*/  @!P0 SYNCS.PHASECHK.TRANS64 P0, [R0+URZ+0x188], R2 ;  /* 0x00018802000085a7 */ /* 0x000ee400080010ff */
[----:B---3--:R-:W-:Y:S05]  /*a790*/  @!P0 BRA `(.L_x_202) ;  /* 0xfffffffc00f08947 */ /* 0x008fea000383ffff */
[----:B------:R-:W-:Y:S05]  /*a7a0*/  BRA `(.L_x_87) ;  /* 0xffffffa000b07947 */ /* 0x000fea000383ffff */
.L_x_91:
[----:B------:R-:W-:Y:S07]  /*a7b0*/  MOV R0, UR7 ;  /* 0x0000000700007c02 */ /* 0x000fee0008000f00 */
.L_x_203:
[----:B-1----:R1:W2:Y:S02]  /*a7c0*/  SYNCS.PHASECHK.TRANS64.TRYWAIT P0, [R0+URZ+0x160], R14 ;  /* 0x0001600e000075a7 */ /* 0x0022a400080011ff */
[----:B--2---:R-:W-:Y:S05]  /*a7d0*/  @!P0 NANOSLEEP.SYNCS 0x989680 ;  /* 0x009896800000895d */ /* 0x004fea0003900000 */
[----:B------:R-:W2:Y:S02]  /*a7e0*/  @!P0 SYNCS.PHASECHK.TRANS64 P0, [R0+URZ+0x160], R14 ;  /* 0x0001600e000085a7 */ /* 0x000ea400080010ff */
[----:B--2---:R-:W-:Y:S05]  /*a7f0*/  @!P0 BRA `(.L_x_203) ;  /* 0xfffffffc00f08947 */ /* 0x004fea000383ffff */
[----:B------:R-:W-:Y:S05]  /*a800*/  BRA `(.L_x_204) ;  /* 0xffffffa400287947 */ /* 0x000fea000383ffff */
.L_x_92:
[----:B------:R-:W-:Y:S07]  /*a810*/  MOV R0, UR7 ;  /* 0x0000000700007c02 */ /* 0x000fee0008000f00 */
.L_x_205:
[----:B-1----:R1:W2:Y:S02]  /*a820*/  SYNCS.PHASECHK.TRANS64.TRYWAIT P0, [R0+URZ+0x168], R14 ;  /* 0x0001680e000075a7 */ /* 0x0022a400080011ff */
[----:B--2---:R-:W-:Y:S05]  /*a830*/  @!P0 NANOSLEEP.SYNCS 0x989680 ;  /* 0x009896800000895d */ /* 0x004fea0003900000 */
[----:B------:R-:W2:Y:S02]  /*a840*/  @!P0 SYNCS.PHASECHK.TRANS64 P0, [R0+URZ+0x168], R14 ;  /* 0x0001680e000085a7 */ /* 0x000ea400080010ff */
[----:B--2---:R-:W-:Y:S05]  /*a850*/  @!P0 BRA `(.L_x_205) ;  /* 0xfffffffc00f08947 */ /* 0x004fea000383ffff */
[----:B------:R-:W-:Y:S05]  /*a860*/  BRA `(.L_x_206) ;  /* 0xffffffa400607947 */ /* 0x000fea000383ffff */
.L_x_93:
[----:B------:R-:W-:Y:S07]  /*a870*/  MOV R0, UR7 ;  /* 0x0000000700007c02 */ /* 0x000fee0008000f00 */
.L_x_207:
[----:B-1----:R1:W2:Y:S02]  /*a880*/  SYNCS.PHASECHK.TRANS64.TRYWAIT P0, [R0+URZ+0x170], R14 ;  /* 0x0001700e000075a7 */ /* 0x0022a400080011ff */
[----:B--2---:R-:W-:Y:S05]  /*a890*/  @!P0 NANOSLEEP.SYNCS 0x989680 ;  /* 0x009896800000895d */ /* 0x004fea0003900000 */
[----:B------:R-:W2:Y:S02]  /*a8a0*/  @!P0 SYNCS.PHASECHK.TRANS64 P0, [R0+URZ+0x170], R14 ;  /* 0x0001700e000085a7 */ /* 0x000ea400080010ff */
[----:B--2---:R-:W-:Y:S05]  /*a8b0*/  @!P0 BRA `(.L_x_207) ;  /* 0xfffffffc00f08947 */ /* 0x004fea000383ffff */
[----:B------:R-:W-:Y:S05]  /*a8c0*/  BRA `(.L_x_208) ;  /* 0xffffffa400a47947 */ /* 0x000fea000383ffff */
.L_x_94:
[----:B------:R-:W-:Y:S07]  /*a8d0*/  MOV R0, UR7 ;  /* 0x0000000700007c02 */ /* 0x000fee0008000f00 */
.L_x_209:
[----:B-1----:R1:W2:Y:S02]  /*a8e0*/  SYNCS.PHASECHK.TRANS64.TRYWAIT P0, [R0+URZ+0x178], R14 ;  /* 0x0001780e000075a7 */ /* 0x0022a400080011ff */
[----:B--2---:R-:W-:Y:S05]  /*a8f0*/  @!P0 NANOSLEEP.SYNCS 0x989680 ;  /* 0x009896800000895d */ /* 0x004fea0003900000 */
[----:B------:R-:W2:Y:S02]  /*a900*/  @!P0 SYNCS.PHASECHK.TRANS64 P0, [R0+URZ+0x178], R14 ;  /* 0x0001780e000085a7 */ /* 0x000ea400080010ff */
[----:B--2---:R-:W-:Y:S05]  /*a910*/  @!P0 BRA `(.L_x_209) ;  /* 0xfffffffc00f08947 */ /* 0x004fea000383ffff */
[----:B------:R-:W-:Y:S05]  /*a920*/  BRA `(.L_x_210) ;  /* 0xffffffa800287947 */ /* 0x000fea000383ffff */
.L_x_96:
[----:B------:R-:W-:-:S07]  /*a930*/  MOV R0, UR7 ;  /* 0x0000000700007c02 */ /* 0x000fce0008000f00 */
.L_x_211:
[----:B-1----:R1:W3:Y:S02]  /*a940*/  SYNCS.PHASECHK.TRANS64.TRYWAIT P0, [R0+URZ+0x160], R2 ;  /* 0x00016002000075a7 */ /* 0x0022e400080011ff */
[----:B---3--:R-:W-:Y:S05]  /*a950*/  @!P0 NANOSLEEP.SYNCS 0x989680 ;  /* 0x009896800000895d */ /* 0x008fea0003900000 */
[----:B------:R-:W3:Y:S02]  /*a960*/  @!P0 SYNCS.PHASECHK.TRANS64 P0, [R0+URZ+0x160], R2 ;  /* 0x00016002000085a7 */ /* 0x000ee400080010ff */
[----:B---3--:R-:W-:Y:S05]  /*a970*/  @!P0 BRA `(.L_x_211) ;  /* 0xfffffffc00f08947 */ /* 0x008fea000383ffff */
[----:B------:R-:W-:Y:S05]  /*a980*/  BRA `(.L_x_212) ;  /* 0xffffffa800987947 */ /* 0x000fea000383ffff */
.L_x_97:
[----:B-1----:R-:W-:-:S07]  /*a990*/  MOV R0, UR7 ;  /* 0x0000000700007c02 */ /* 0x002fce0008000f00 */
.L_x_213:
[----:B-1----:R1:W3:Y:S02]  /*a9a0*/  SYNCS.PHASECHK.TRANS64.TRYWAIT P0, [R0+URZ+0x168], R2 ;  /* 0x00016802000075a7 */ /* 0x0022e400080011ff */
[----:B---3--:R-:W-:Y:S05]  /*a9b0*/  @!P0 NANOSLEEP.SYNCS 0x989680 ;  /* 0x009896800000895d */ /* 0x008fea0003900000 */
[----:B------:R-:W3:Y:S02]  /*a9c0*/  @!P0 SYNCS.PHASECHK.TRANS64 P0, [R0+URZ+0x168], R2 ;  /* 0x00016802000085a7 */ /* 0x000ee400080010ff */
[----:B---3--:R-:W-:Y:S05]  /*a9d0*/  @!P0 BRA `(.L_x_213) ;  /* 0xfffffffc00f08947 */ /* 0x008fea000383ffff */
[----:B------:R-:W-:Y:S05]  /*a9e0*/  BRA `(.L_x_214) ;  /* 0xffffffa800887947 */ /* 0x000fea000383ffff */
.L_x_98:
[----:B-1----:R-:W-:-:S07]  /*a9f0*/  MOV R0, UR7 ;  /* 0x0000000700007c02 */ /* 0x002fce0008000f00 */
.L_x_215:
[----:B-1----:R1:W3:Y:S02]  /*aa00*/  SYNCS.PHASECHK.TRANS64.TRYWAIT P0, [R0+URZ+0x170], R2 ;  /* 0x00017002000075a7 */ /* 0x0022e400080011ff */
[----:B---3--:R-:W-:Y:S05]  /*aa10*/  @!P0 NANOSLEEP.SYNCS 0x989680 ;  /* 0x009896800000895d */ /* 0x008fea0003900000 */
[----:B------:R-:W3:Y:S02]  /*aa20*/  @!P0 SYNCS.PHASECHK.TRANS64 P0, [R0+URZ+0x170], R2 ;  /* 0x00017002000085a7 */ /* 0x000ee400080010ff */
[----:B---3--:R-:W-:Y:S05]  /*aa30*/  @!P0 BRA `(.L_x_215) ;  /* 0xfffffffc00f08947 */ /* 0x008fea000383ffff */
[----:B------:R-:W-:Y:S05]  /*aa40*/  BRA `(.L_x_216) ;  /* 0xffffffa800787947 */ /* 0x000fea000383ffff */
.L_x_100:
[----:B--2---:R2:W4:Y:S02]  /*aa50*/  SYNCS.PHASECHK.TRANS64.TRYWAIT P0, [R0+URZ+0x190], R2 ;  /* 0x00019002000075a7 */ /* 0x00452400080011ff */
[----:B----4-:R-:W-:Y:S05]  /*aa60*/  @!P0 NANOSLEEP.SYNCS 0x989680 ;  /* 0x009896800000895d */ /* 0x010fea0003900000 */
[----:B------:R-:W4:Y:S02]  /*aa70*/  @!P0 SYNCS.PHASECHK.TRANS64 P0, [R0+URZ+0x190], R2 ;  /* 0x00019002000085a7 */ /* 0x000f2400080010ff */
[----:B----4-:R-:W-:Y:S05]  /*aa80*/  @!P0 BRA `(.L_x_100) ;  /* 0xfffffffc00f08947 */ /* 0x010fea000383ffff */
[----:B------:R-:W-:Y:S05]  /*aa90*/  BRA `(.L_x_217) ;  /* 0xffffffac00447947 */ /* 0x000fea000383ffff */
.L_x_111:
[----:B-1----:R1:W3:Y:S02]  /*aaa0*/  SYNCS.PHASECHK.TRANS64.TRYWAIT P1, [R2+URZ+0x140], R0 ;  /* 0x00014000020075a7 */ /* 0x0022e400080211ff */
[----:B---3--:R-:W-:Y:S05]  /*aab0*/  @!P1 NANOSLEEP.SYNCS 0x989680 ;  /* 0x009896800000995d */ /* 0x008fea0003900000 */
[----:B------:R-:W3:Y:S02]  /*aac0*/  @!P1 SYNCS.PHASECHK.TRANS64 P1, [R2+URZ+0x140], R0 ;  /* 0x00014000020095a7 */ /* 0x000ee400080210ff */
[----:B---3--:R-:W-:Y:S05]  /*aad0*/  @!P1 BRA `(.L_x_111) ;  /* 0xfffffffc00f09947 */ /* 0x008fea000383ffff */
[----:B------:R-:W-:Y:S05]  /*aae0*/  BRA `(.L_x_110) ;  /* 0xffffffb8005c7947 */ /* 0x000fea000383ffff */
.L_x_113:
[----:B-1----:R1:W2:Y:S02]  /*aaf0*/  SYNCS.PHASECHK.TRANS64.TRYWAIT P0, [R113+URZ+0x1b0], R3 ;  /* 0x0001b003710075a7 */ /* 0x0022a400080011ff */
[----:B--2---:R-:W-:Y:S05]  /*ab00*/  @!P0 NANOSLEEP.SYNCS 0x989680 ;  /* 0x009896800000895d */ /* 0x004fea0003900000 */
[----:B------:R-:W2:Y:S02]  /*ab10*/  @!P0 SYNCS.PHASECHK.TRANS64 P0, [R113+URZ+0x1b0], R3 ;  /* 0x0001b003710085a7 */ /* 0x000ea400080010ff */
[----:B--2---:R-:W-:Y:S05]  /*ab20*/  @!P0 BRA `(.L_x_113) ;  /* 0xfffffffc00f08947 */ /* 0x004fea000383ffff */
[----:B------:R-:W-:Y:S05]  /*ab30*/  BRA `(.L_x_112) ;  /* 0xffffffb800b07947 */ /* 0x000fea000383ffff */
.L_x_121:
[----:B--2---:R2:W3:Y:S02]  /*ab40*/  SYNCS.PHASECHK.TRANS64.TRYWAIT P0, [R0+URZ+0x140], R3 ;  /* 0x00014003000075a7 */ /* 0x0044e400080011ff */
[----:B---3--:R-:W-:Y:S05]  /*ab50*/  @!P0 NANOSLEEP.SYNCS 0x989680 ;  /* 0x009896800000895d */ /* 0x008fea0003900000 */
[----:B------:R-:W3:Y:S02]  /*ab60*/  @!P0 SYNCS.PHASECHK.TRANS64 P0, [R0+URZ+0x140], R3 ;  /* 0x00014003000085a7 */ /* 0x000ee400080010ff */
[----:B---3--:R-:W-:Y:S05]  /*ab70*/  @!P0 BRA `(.L_x_121) ;  /* 0xfffffffc00f08947 */ /* 0x008fea000383ffff */
[----:B------:R-:W-:Y:S05]  /*ab80*/  BRA `(.L_x_120) ;  /* 0xffffffc400a07947 */ /* 0x000fea000383ffff */
.L_x_129:
[----:B--2---:R2:W3:Y:S02]  /*ab90*/  SYNCS.PHASECHK.TRANS64.TRYWAIT P0, [R0+URZ+0x140], R4 ;  /* 0x00014004000075a7 */ /* 0x0044e400080011ff */
[----:B---3--:R-:W-:Y:S05]  /*aba0*/  @!P0 NANOSLEEP.SYNCS 0x989680 ;  /* 0x009896800000895d */ /* 0x008fea0003900000 */
[----:B------:R-:W3:Y:S02]  /*abb0*/  @!P0 SYNCS.PHASECHK.TRANS64 P0, [R0+URZ+0x140], R4 ;  /* 0x00014004000085a7 */ /* 0x000ee400080010ff */
[----:B---3--:R-:W-:Y:S05]  /*abc0*/  @!P0 BRA `(.L_x_129) ;  /* 0xfffffffc00f08947 */ /* 0x008fea000383ffff */
[----:B------:R-:W-:Y:S05]  /*abd0*/  BRA `(.L_x_128) ;  /* 0xffffffd000e47947 */ /* 0x000fea000383ffff */
.L_x_137:
[----:B--2---:R2:W3:Y:S02]  /*abe0*/  SYNCS.PHASECHK.TRANS64.TRYWAIT P0, [R0+URZ+0x140], R4 ;  /* 0x00014004000075a7 */ /* 0x0044e400080011ff */
[----:B---3--:R-:W-:Y:S05]  /*abf0*/  @!P0 NANOSLEEP.SYNCS 0x989680 ;  /* 0x009896800000895d */ /* 0x008fea0003900000 */
[----:B------:R-:W3:Y:S02]  /*ac00*/  @!P0 SYNCS.PHASECHK.TRANS64 P0, [R0+URZ+0x140], R4 ;  /* 0x00014004000085a7 */ /* 0x000ee400080010ff */
[----:B---3--:R-:W-:Y:S05]  /*ac10*/  @!P0 BRA `(.L_x_137) ;  /* 0xfffffffc00f08947 */ /* 0x008fea000383ffff */
[----:B------:R-:W-:Y:S05]  /*ac20*/  BRA `(.L_x_136) ;  /* 0xffffffe000347947 */ /* 0x000fea000383ffff */
        .weak           $__internal_0_$__cuda_sm10x_tcgen05_guardrail_trap_col_being_dealloced_not_returned_by_alloc
        .type           $__internal_0_$__cuda_sm10x_tcgen05_guardrail_trap_col_being_dealloced_not_returned_by_alloc,@function
        .size           $__internal_0_$__cuda_sm10x_tcgen05_guardrail_trap_col_being_dealloced_not_returned_by_alloc,($__internal_1_$__cuda_sm10x_tcgen05_guardrail_trap_phase_invalid_during_alloc - $__internal_0_$__cuda_sm10x_tcgen05_guardrail_trap_col_being_dealloced_not_returned_by_alloc)
$__internal_0_$__cuda_sm10x_tcgen05_guardrail_trap_col_being_dealloced_not_returned_by_alloc:
[----:B------:R-:W-:Y:S05]  /*ac30*/  BPT.TRAP 0x1 ;  /* 0x000000040000795c */ /* 0x000fea0000300000 */
[----:B------:R-:W-:-:S04]  /*ac40*/  HFMA2 R3, -RZ, RZ, 0, 0 ;  /* 0x00000000ff037431 */ /* 0x000fc800000001ff */
[----:B------:R-:W-:Y:S05]  /*ac50*/  RET.REL.NODEC R2 `(_ZN7cutlass13device_kernelINS_4gemm6kernel13GemmUniversalIN4cute5tupleIJiiiiEEENS1_10collective13CollectiveMmaINS1_35MainloopSm100TmaUmmaWarpSpecializedILi20ELi2ELi4ENS5_IJNS4_1CILi1EEESB_SB_EEEEENS5_IJNSA_ILi64EEENSA_ILi256EEENSA_ILi32EEEEEENS_12float_e5m2_tENS5_IJlSB_lEEESI_NS5_IJSB_llEEENS4_8TiledMMAINS4_8MMA_AtomIJNS4_10MMA_TraitsINS4_19SM100_MMA_F8F6F4_SSEJSI_SI_fSE_SF_NS4_17integral_constantINS4_4UMMA5MajorELSR_0EEENSP_ISR_LSR_1EEENSP_INSQ_7ScaleInELSU_0EEESV_EEEEEENS4_6LayoutISC_NS5_IJNSA_ILi0EEESZ_SZ_EEEEENS5_IJNS4_10UnderscoreES12_S12_EEEEENS4_13SM90_TMA_LOADENS4_14ComposedLayoutINS4_7SwizzleILi1ELi4ELi3EEENS4_18smem_ptr_flag_bitsILi8EEENSY_INS5_IJNSA_ILi8EEESG_EEENS5_IJSG_SB_EEEEEEEvNS4_8identityES15_NS16_INS17_ILi3ELi4ELi3EEES1A_NSY_INS5_IJNSA_ILi128EEES1B_EEENS5_IJSB_S1I_EEEEEEEvS1G_EENS_8epilogue10collective18CollectiveEpilogueINS1O_23Sm100TmaWarpSpecializedILi4ELi2ELi32ELb0ELb0EEEJSH_NS5_IJNSY_ISE_SB_EES1T_EEESI_SJ_SI_SJ_NS1O_6fusion15FusionCallbacksIS1S_NS1V_17LinearCombinationISI_fSI_fLNS_15FloatRoundStyleE2EEESH_S1U_JEEENS4_5SM1004TMEM4LOAD26SM100_TMEM_LOAD_16dp32b32xES15_NS16_INS17_ILi2ELi4ELi3EEES1A_NSY_INS5_IJS1B_SE_EEENS5_IJSE_SB_EEEEEEENS4_39AutoVectorizingCopyWithAssumedAlignmentILi128EEENS4_14SM90_TMA_STOREES29_S2B_S2B_EEEvvEEEEvNT_6ParamsE) ;  /* 0xffffff5002e87950 */ /* 0x000fea0003c3ffff */
        .weak           $__internal_1_$__cuda_sm10x_tcgen05_guardrail_trap_phase_invalid_during_alloc
        .type           $__internal_1_$__cuda_sm10x_tcgen05_guardrail_trap_phase_invalid_during_alloc,@function
        .size           $__internal_1_$__cuda_sm10x_tcgen05_guardrail_trap_phase_invalid_during_alloc,($__internal_2_$__cuda_sm10x_tcgen05_guardrail_trap_unallocated_columns_being_dealloced - $__internal_1_$__cuda_sm10x_tcgen05_guardrail_trap_phase_invalid_during_alloc)
$__internal_1_$__cuda_sm10x_tcgen05_guardrail_trap_phase_invalid_during_alloc:
[----:B------:R-:W-:Y:S05]  /*ac60*/  BPT.TRAP 0x1 ;  /* 0x000000040000795c */ /* 0x000fea0000300000 */
[----:B------:R-:W-:-:S04]  /*ac70*/  MOV R3, 0x0 ;  /* 0x0000000000037802 */ /* 0x000fc80000000f00 */
[----:B------:R-:W-:Y:S05]  /*ac80*/  RET.REL.NODEC R2 `(_ZN7cutlass13device_kernelINS_4gemm6kernel13GemmUniversalIN4cute5tupleIJiiiiEEENS1_10collective13CollectiveMmaINS1_35MainloopSm100TmaUmmaWarpSpecializedILi20ELi2ELi4ENS5_IJNS4_1CILi1EEESB_SB_EEEEENS5_IJNSA_ILi64EEENSA_ILi256EEENSA_ILi32EEEEEENS_12float_e5m2_tENS5_IJlSB_lEEESI_NS5_IJSB_llEEENS4_8TiledMMAINS4_8MMA_AtomIJNS4_10MMA_TraitsINS4_19SM100_MMA_F8F6F4_SSEJSI_SI_fSE_SF_NS4_17integral_constantINS4_4UMMA5MajorELSR_0EEENSP_ISR_LSR_1EEENSP_INSQ_7ScaleInELSU_0EEESV_EEEEEENS4_6LayoutISC_NS5_IJNSA_ILi0EEESZ_SZ_EEEEENS5_IJNS4_10UnderscoreES12_S12_EEEEENS4_13SM90_TMA_LOADENS4_14ComposedLayoutINS4_7SwizzleILi1ELi4ELi3EEENS4_18smem_ptr_flag_bitsILi8EEENSY_INS5_IJNSA_ILi8EEESG_EEENS5_IJSG_SB_EEEEEEEvNS4_8identityES15_NS16_INS17_ILi3ELi4ELi3EEES1A_NSY_INS5_IJNSA_ILi128EEES1B_EEENS5_IJSB_S1I_EEEEEEEvS1G_EENS_8epilogue10collective18CollectiveEpilogueINS1O_23Sm100TmaWarpSpecializedILi4ELi2ELi32ELb0ELb0EEEJSH_NS5_IJNSY_ISE_SB_EES1T_EEESI_SJ_SI_SJ_NS1O_6fusion15FusionCallbacksIS1S_NS1V_17LinearCombinationISI_fSI_fLNS_15FloatRoundStyleE2EEESH_S1U_JEEENS4_5SM1004TMEM4LOAD26SM100_TMEM_LOAD_16dp32b32xES15_NS16_INS17_ILi2ELi4ELi3EEES1A_NSY_INS5_IJS1B_SE_EEENS5_IJSE_SB_EEEEEEENS4_39AutoVectorizingCopyWithAssumedAlignmentILi128EEENS4_14SM90_TMA_STOREES29_S2B_S2B_EEEvvEEEEvNT_6ParamsE) ;  /* 0xffffff5002dc7950 */ /* 0x000fea0003c3ffff */
        .weak           $__internal_2_$__cuda_sm10x_tcgen05_guardrail_trap_unallocated_columns_being_dealloced
        .type           $__internal_2_$__cuda_sm10x_tcgen05_guardrail_trap_unallocated_columns_being_dealloced,@function
        .size           $__internal_2_$__cuda_sm10x_tcgen05_guardrail_trap_unallocated_columns_being_dealloced,(.L_x_219 - $__internal_2_$__cuda_sm10x_tcgen05_guardrail_trap_unallocated_columns_being_dealloced)
$__internal_2_$__cuda_sm10x_tcgen05_guardrail_trap_unallocated_columns_being_dealloced:
[----:B------:R-:W-:Y:S05]  /*ac90*/  BPT.TRAP 0x1 ;  /* 0x000000040000795c */ /* 0x000fea0000300000 */
[----:B------:R-:W-:-:S04]  /*aca0*/  HFMA2 R3, -RZ, RZ, 0, 0 ;  /* 0x00000000ff037431 */ /* 0x000fc800000001ff */
[----:B------:R-:W-:Y:S05]  /*acb0*/  RET.REL.NODEC R2 `(_ZN7cutlass13device_kernelINS_4gemm6kernel13GemmUniversalIN4cute5tupleIJiiiiEEENS1_10collective13CollectiveMmaINS1_35MainloopSm100TmaUmmaWarpSpecializedILi20ELi2ELi4ENS5_IJNS4_1CILi1EEESB_SB_EEEEENS5_IJNSA_ILi64EEENSA_ILi256EEENSA_ILi32EEEEEENS_12float_e5m2_tENS5_IJlSB_lEEESI_NS5_IJSB_llEEENS4_8TiledMMAINS4_8MMA_AtomIJNS4_10MMA_TraitsINS4_19SM100_MMA_F8F6F4_SSEJSI_SI_fSE_SF_NS4_17integral_constantINS4_4UMMA5MajorELSR_0EEENSP_ISR_LSR_1EEENSP_INSQ_7ScaleInELSU_0EEESV_EEEEEENS4_6LayoutISC_NS5_IJNSA_ILi0EEESZ_SZ_EEEEENS5_IJNS4_10UnderscoreES12_S12_EEEEENS4_13SM90_TMA_LOADENS4_14ComposedLayoutINS4_7SwizzleILi1ELi4ELi3EEENS4_18smem_ptr_flag_bitsILi8EEENSY_INS5_IJNSA_ILi8EEESG_EEENS5_IJSG_SB_EEEEEEEvNS4_8identityES15_NS16_INS17_ILi3ELi4ELi3EEES1A_NSY_INS5_IJNSA_ILi128EEES1B_EEENS5_IJSB_S1I_EEEEEEEvS1G_EENS_8epilogue10collective18CollectiveEpilogueINS1O_23Sm100TmaWarpSpecializedILi4ELi2ELi32ELb0ELb0EEEJSH_NS5_IJNSY_ISE_SB_EES1T_EEESI_SJ_SI_SJ_NS1O_6fusion15FusionCallbacksIS1S_NS1V_17LinearCombinationISI_fSI_fLNS_15FloatRoundStyleE2EEESH_S1U_JEEENS4_5SM1004TMEM4LOAD26SM100_TMEM_LOAD_16dp32b32xES15_NS16_INS17_ILi2ELi4ELi3EEES1A_NSY_INS5_IJS1B_SE_EEENS5_IJSE_SB_EEEEEEENS4_39AutoVectorizingCopyWithAssumedAlignmentILi128EEENS4_14SM90_TMA_STOREES29_S2B_S2B_EEEvvEEEEvNT_6ParamsE) ;  /* 0xffffff5002d07950 */ /* 0x000fea0003c3ffff */
.L_x_218:
[----:B------:R-:W-:-:S00]  /*acc0*/  BRA `(.L_x_218) ;  /* 0xfffffffc00fc7947 */ /* 0x000fc0000383ffff */
[----:B------:R-:W-:-:S00]  /*acd0*/  NOP ;  /* 0x0000000000007918 */ /* 0x000fc00000000000 */
        /* <DEDUP_REMOVED lines=10> */
.L_x_219:


//--------------------- .nv.global.init           --------------------------
	.section	.nv.global.init,"aw",@progbits
.nv.global.init:
	.type		$str$27,@object
	.size		$str$27,($str$28 - $str$27)
$str$27:
        /*0000*/ 	.byte	0x28, 0x61, 0x64, 0x64, 0x72, 0x65, 0x73, 0x73, 0x20, 0x26, 0x20, 0x6d, 0x61, 0x73, 0x6b, 0x29
        /*0010*/ 	.byte	0x20, 0x3d, 0x3d, 0x20, 0x30, 0x00
	.type		$str$28,@object
	.size		$str$28,($str$26 - $str$28)
$str$28:
        /*0016*/ 	.byte	0x2f, 0x74, 0x6d, 0x70, 0x2f, 0x63, 0x75, 0x74, 0x6c, 0x61, 0x73, 0x73, 0x5f, 0x73, 0x77, 0x65
        /*0026*/ 	.byte	0x65, 0x70, 0x5f, 0x73, 0x72, 0x63, 0x2f, 0x69, 0x6e, 0x63, 0x6c, 0x75, 0x64, 0x65, 0x2f, 0x63
        /*0036*/ 	.byte	0x75, 0x74, 0x65, 0x2f, 0x70, 0x6f, 0x69, 0x6e, 0x74, 0x65, 0x72, 0x5f, 0x66, 0x6c, 0x61, 0x67
        /*0046*/ 	.byte	0x67, 0x65, 0x64, 0x2e, 0x68, 0x70, 0x70, 0x00
	.type		$str$26,@object
	.size		$str$26,($str$25 - $str$26)
$str$26:
        /*004e*/ 	.byte	0x2f, 0x74, 0x6d, 0x70, 0x2f, 0x63, 0x75, 0x74, 0x6c, 0x61, 0x73, 0x73, 0x5f, 0x73, 0x77, 0x65
        /*005e*/ 	.byte	0x65, 0x70, 0x5f, 0x73, 0x72, 0x63, 0x2f, 0x69, 0x6e, 0x63, 0x6c, 0x75, 0x64, 0x65, 0x2f, 0x63
        /*006e*/ 	.byte	0x75, 0x74, 0x65, 0x2f, 0x61, 0x74, 0x6f, 0x6d, 0x2f, 0x63, 0x6f, 0x70, 0x79, 0x5f, 0x74, 0x72
        /*007e*/ 	.byte	0x61, 0x69, 0x74, 0x73, 0x5f, 0x73, 0x6d, 0x31, 0x30, 0x30, 0x2e, 0x68, 0x70, 0x70, 0x00
	.type		$str$25,@object
	.size		$str$25,(__unnamed_1 - $str$25)
$str$25:
        /*008d*/ 	.byte	0x28, 0x28, 0x75, 0x69, 0x6e, 0x74, 0x33, 0x32, 0x5f, 0x74, 0x28, 0x74, 0x68, 0x72, 0x65, 0x61
        /*009d*/ 	.byte	0x64, 0x49, 0x64, 0x78, 0x2e, 0x78, 0x29, 0x20, 0x2f, 0x20, 0x33, 0x32, 0x29, 0x20, 0x25, 0x20
        /*00ad*/ 	.byte	0x34, 0x29, 0x20, 0x3d, 0x3d, 0x20, 0x28, 0x28, 0x28, 0x74, 0x6d, 0x65, 0x6d, 0x5f, 0x61, 0x64
        /*00bd*/ 	.byte	0x64, 0x72, 0x20, 0x3e, 0x3e, 0x20, 0x31, 0x36, 0x29, 0x20, 0x2f, 0x20, 0x33, 0x32, 0x29, 0x20
        /*00cd*/ 	.byte	0x25, 0x20, 0x34, 0x29, 0x00
	.type		__unnamed_1,@object
	.size		__unnamed_1,(__unnamed_2 - __unnamed_1)
__unnamed_1:
        /*00d2*/ 	.byte	0x61, 0x75, 0x74, 0x6f, 0x20, 0x63, 0x75, 0x74, 0x65, 0x3a, 0x3a, 0x61, 0x73, 0x5f, 0x70, 0x6f
        /* <DEDUP_REMOVED lines=24> */
        /*0262*/ 	.byte	0x3c, 0x34, 0x30, 0x39, 0x36, 0x3e, 0x3e, 0x3e, 0x3e, 0x5d, 0x00
	.type		__unnamed_2,@object
	.size		__unnamed_2,(__unnamed_3 - __unnamed_2)
__unnamed_2:
        /* <DEDUP_REMOVED lines=26> */
	.type		__unnamed_3,@object
	.size		__unnamed_3,(.L_3 - __unnamed_3)
__unnamed_3:
        /* <DEDUP_REMOVED lines=40> */
        /*0688*/ 	.byte	0x74, 0x65, 0x3a, 0x3a, 0x43, 0x3c, 0x30, 0x3e, 0x3e, 0x3e, 0x3e, 0x5d, 0x00
.L_3:


//--------------------- .nv.shared._ZN7cutlass13device_kernelINS_4gemm6kernel13GemmUniversalIN4cute5tupleIJiiiiEEENS1_10collective13CollectiveMmaINS1_35MainloopSm100TmaUmmaWarpSpecializedILi20ELi2ELi4ENS5_IJNS4_1CILi1EEESB_SB_EEEEENS5_IJNSA_ILi64EEENSA_ILi256EEENSA_ILi32EEEEEENS_12float_e5m2_tENS5_IJlSB_lEEESI_NS5_IJSB_llEEENS4_8TiledMMAINS4_8MMA_AtomIJNS4_10MMA_TraitsINS4_19SM100_MMA_F8F6F4_SSEJSI_SI_fSE_SF_NS4_17integral_constantINS4_4UMMA5MajorELSR_0EEENSP_ISR_LSR_1EEENSP_INSQ_7ScaleInELSU_0EEESV_EEEEEENS4_6LayoutISC_NS5_IJNSA_ILi0EEESZ_SZ_EEEEENS5_IJNS4_10UnderscoreES12_S12_EEEEENS4_13SM90_TMA_LOADENS4_14ComposedLayoutINS4_7SwizzleILi1ELi4ELi3EEENS4_18smem_ptr_flag_bitsILi8EEENSY_INS5_IJNSA_ILi8EEESG_EEENS5_IJSG_SB_EEEEEEEvNS4_8identityES15_NS16_INS17_ILi3ELi4ELi3EEES1A_NSY_INS5_IJNSA_ILi128EEES1B_EEENS5_IJSB_S1I_EEEEEEEvS1G_EENS_8epilogue10collective18CollectiveEpilogueINS1O_23Sm100TmaWarpSpecializedILi4ELi2ELi32ELb0ELb0EEEJSH_NS5_IJNSY_ISE_SB_EES1T_EEESI_SJ_SI_SJ_NS1O_6fusion15FusionCallbacksIS1S_NS1V_17LinearCombinationISI_fSI_fLNS_15FloatRoundStyleE2EEESH_S1U_JEEENS4_5SM1004TMEM4LOAD26SM100_TMEM_LOAD_16dp32b32xES15_NS16_INS17_ILi2ELi4ELi3EEES1A_NSY_INS5_IJS1B_SE_EEENS5_IJSE_SB_EEEEEEENS4_39AutoVectorizingCopyWithAssumedAlignmentILi128EEENS4_14SM90_TMA_STOREES29_S2B_S2B_EEEvvEEEEvNT_6ParamsE --------------------------
	.section	.nv.shared._ZN7cutlass13device_kernelINS_4gemm6kernel13GemmUniversalIN4cute5tupleIJiiiiEEENS1_10collective13CollectiveMmaINS1_35MainloopSm100TmaUmmaWarpSpecializedILi20ELi2ELi4ENS5_IJNS4_1CILi1EEESB_SB_EEEEENS5_IJNSA_ILi64EEENSA_ILi256EEENSA_ILi32EEEEEENS_12float_e5m2_tENS5_IJlSB_lEEESI_NS5_IJSB_llEEENS4_8TiledMMAINS4_8MMA_AtomIJNS4_10MMA_TraitsINS4_19SM100_MMA_F8F6F4_SSEJSI_SI_fSE_SF_NS4_17integral_constantINS4_4UMMA5MajorELSR_0EEENSP_ISR_LSR_1EEENSP_INSQ_7ScaleInELSU_0EEESV_EEEEEENS4_6LayoutISC_NS5_IJNSA_ILi0EEESZ_SZ_EEEEENS5_IJNS4_10UnderscoreES12_S12_EEEEENS4_13SM90_TMA_LOADENS4_14ComposedLayoutINS4_7SwizzleILi1ELi4ELi3EEENS4_18smem_ptr_flag_bitsILi8EEENSY_INS5_IJNSA_ILi8EEESG_EEENS5_IJSG_SB_EEEEEEEvNS4_8identityES15_NS16_INS17_ILi3ELi4ELi3EEES1A_NSY_INS5_IJNSA_ILi128EEES1B_EEENS5_IJSB_S1I_EEEEEEEvS1G_EENS_8epilogue10collective18CollectiveEpilogueINS1O_23Sm100TmaWarpSpecializedILi4ELi2ELi32ELb0ELb0EEEJSH_NS5_IJNSY_ISE_SB_EES1T_EEESI_SJ_SI_SJ_NS1O_6fusion15FusionCallbacksIS1S_NS1V_17LinearCombinationISI_fSI_fLNS_15FloatRoundStyleE2EEESH_S1U_JEEENS4_5SM1004TMEM4LOAD26SM100_TMEM_LOAD_16dp32b32xES15_NS16_INS17_ILi2ELi4ELi3EEES1A_NSY_INS5_IJS1B_SE_EEENS5_IJSE_SB_EEEEEEENS4_39AutoVectorizingCopyWithAssumedAlignmentILi128EEENS4_14SM90_TMA_STOREES29_S2B_S2B_EEEvvEEEEvNT_6ParamsE,"aw",@nobits
	.sectionflags	@""
	.align	16
	.zero		1024


//--------------------- .nv.shared.reserved.0     --------------------------
	.section	.nv.shared.reserved.0,"aw",@nobits
	.weak		__nv_reservedSMEM_offset_0_alias
	.size		__nv_reservedSMEM_offset_0_alias, 0, 64
	.other		__nv_reservedSMEM_offset_0_alias,@"STO_CUDA_RESERVED_SHARED STV_DEFAULT"
__nv_reservedSMEM_offset_0_alias:
	.zero		0
.nv.shared.reserved.0:
	.zero		64
	.weak		__nv_reservedSMEM_tcgen05_partition
	.type		__nv_reservedSMEM_tcgen05_partition,@object
	.size		__nv_reservedSMEM_tcgen05_partition,(.L_0 - __nv_reservedSMEM_tcgen05_partition)
__nv_reservedSMEM_tcgen05_partition:
	.zero		32
.L_0:


//--------------------- .nv.global                --------------------------
	.section	.nv.global,"aw",@nobits
.nv.global:
	.type		_ZN40_INTERNAL_cb54d986_4_k_cu_0ad2d01b_314034cute1_E,@object
	.size		_ZN40_INTERNAL_cb54d986_4_k_cu_0ad2d01b_314034cute1_E,(_ZN40_INTERNAL_cb54d986_4_k_cu_0ad2d01b_314034cuda3std3__45__cpo6cbeginE - _ZN40_INTERNAL_cb54d986_4_k_cu_0ad2d01b_314034cute1_E)
_ZN40_INTERNAL_cb54d986_4_k_cu_0ad2d01b_314034cute1_E:
	.zero		1
	.type		_ZN40_INTERNAL_cb54d986_4_k_cu_0ad2d01b_314034cuda3std3__45__cpo6cbeginE,@object
	.size		_ZN40_INTERNAL_cb54d986_4_k_cu_0ad2d01b_314034cuda3std3__45__cpo6cbeginE,(_ZN40_INTERNAL_cb54d986_4_k_cu_0ad2d01b_314034cuda3std3__48in_placeE - _ZN40_INTERNAL_cb54d986_4_k_cu_0ad2d01b_314034cuda3std3__45__cpo6cbeginE)
_ZN40_INTERNAL_cb54d986_4_k_cu_0ad2d01b_314034cuda3std3__45__cpo6cbeginE:
	.zero		1
	.type		_ZN40_INTERNAL_cb54d986_4_k_cu_0ad2d01b_314034cuda3std3__48in_placeE,@object
	.size		_ZN40_INTERNAL_cb54d986_4_k_cu_0ad2d01b_314034cuda3std3__48in_placeE,(_ZN40_INTERNAL_cb54d986_4_k_cu_0ad2d01b_314034cuda3std6ranges3__45__cpo9iter_moveE - _ZN40_INTERNAL_cb54d986_4_k_cu_0ad2d01b_314034cuda3std3__48in_placeE)
_ZN40_INTERNAL_cb54d986_4_k_cu_0ad2d01b_314034cuda3std3__48in_placeE:
	.zero		1
	.type		_ZN40_INTERNAL_cb54d986_4_k_cu_0ad2d01b_314034cuda3std6ranges3__45__cpo9iter_moveE,@object
	.size		_ZN40_INTERNAL_cb54d986_4_k_cu_0ad2d01b_314034cuda3std6ranges3__45__cpo9iter_moveE,(_ZN40_INTERNAL_cb54d986_4_k_cu_0ad2d01b_314034cuda3std3__45__cpo5beginE - _ZN40_INTERNAL_cb54d986_4_k_cu_0ad2d01b_314034cuda3std6ranges3__45__cpo9iter_moveE)
_ZN40_INTERNAL_cb54d986_4_k_cu_0ad2d01b_314034cuda3std6ranges3__45__cpo9iter_moveE:
	.zero		1
	.type		_ZN40_INTERNAL_cb54d986_4_k_cu_0ad2d01b_314034cuda3std3__45__cpo5beginE,@object
	.size		_ZN40_INTERNAL_cb54d986_4_k_cu_0ad2d01b_314034cuda3std3__45__cpo5beginE,(_ZN40_INTERNAL_cb54d986_4_k_cu_0ad2d01b_314034cuda3std3__442_GLOBAL__N__cb54d986_4_k_cu_0ad2d01b_314036ignoreE - _ZN40_INTERNAL_cb54d986_4_k_cu_0ad2d01b_314034cuda3std3__45__cpo5beginE)
_ZN40_INTERNAL_cb54d986_4_k_cu_0ad2d01b_314034cuda3std3__45__cpo5beginE:
	.zero		1
	.type		_ZN40_INTERNAL_cb54d986_4_k_cu_0ad2d01b_314034cuda3std3__442_GLOBAL__N__cb54d986_4_k_cu_0ad2d01b_314036ignoreE,@object
	.size		_ZN40_INTERNAL_cb54d986_4_k_cu_0ad2d01b_314034cuda3std3__442_GLOBAL__N__cb54d986_4_k_cu_0ad2d01b_314036ignoreE,(_ZN40_INTERNAL_cb54d986_4_k_cu_0ad2d01b_314034cute7productE - _ZN40_INTERNAL_cb54d986_4_k_cu_0ad2d01b_314034cuda3std3__442_GLOBAL__N__cb54d986_4_k_cu_0ad2d01b_314036ignoreE)
_ZN40_INTERNAL_cb54d986_4_k_cu_0ad2d01b_314034cuda3std3__442_GLOBAL__N__cb54d986_4_k_cu_0ad2d01b_314036ignoreE:
	.zero		1
	.type		_ZN40_INTERNAL_cb54d986_4_k_cu_0ad2d01b_314034cute7productE,@object
	.size		_ZN40_INTERNAL_cb54d986_4_k_cu_0ad2d01b_314034cute7productE,(_ZN40_INTERNAL_cb54d986_4_k_cu_0ad2d01b_314034cuda3std3__45__cpo3endE - _ZN40_INTERNAL_cb54d986_4_k_cu_0ad2d01b_314034cute7productE)
_ZN40_INTERNAL_cb54d986_4_k_cu_0ad2d01b_314034cute7productE:
	.zero		1
	.type		_ZN40_INTERNAL_cb54d986_4_k_cu_0ad2d01b_314034cuda3std3__45__cpo3endE,@object
	.size		_ZN40_INTERNAL_cb54d986_4_k_cu_0ad2d01b_314034cuda3std3__45__cpo3endE,(_ZN40_INTERNAL_cb54d986_4_k_cu_0ad2d01b_314034cuda3std3__419piecewise_constructE - _ZN40_INTERNAL_cb54d986_4_k_cu_0ad2d01b_314034cuda3std3__45__cpo3endE)
_ZN40_INTERNAL_cb54d986_4_k_cu_0ad2d01b_314034cuda3std3__45__cpo3endE:
	.zero		1
	.type		_ZN40_INTERNAL_cb54d986_4_k_cu_0ad2d01b_314034cuda3std3__419piecewise_constructE,@object
	.size		_ZN40_INTERNAL_cb54d986_4_k_cu_0ad2d01b_314034cuda3std3__419piecewise_constructE,(_ZN40_INTERNAL_cb54d986_4_k_cu_0ad2d01b_314034cuda3std3__45__cpo4cendE - _ZN40_INTERNAL_cb54d986_4_k_cu_0ad2d01b_314034cuda3std3__419piecewise_constructE)
_ZN40_INTERNAL_cb54d986_4_k_cu_0ad2d01b_314034cuda3std3__419piecewise_constructE:
	.zero		1
	.type		_ZN40_INTERNAL_cb54d986_4_k_cu_0ad2d01b_314034cuda3std3__45__cpo4cendE,@object
	.size		_ZN40_INTERNAL_cb54d986_4_k_cu_0ad2d01b_314034cuda3std3__45__cpo4cendE,(_ZN40_INTERNAL_cb54d986_4_k_cu_0ad2d01b_314034cuda3std6ranges3__45__cpo4swapE - _ZN40_INTERNAL_cb54d986_4_k_cu_0ad2d01b_314034cuda3std3__45__cpo4cendE)
_ZN40_INTERNAL_cb54d986_4_k_cu_0ad2d01b_314034cuda3std3__45__cpo4cendE:
	.zero		1
	.type		_ZN40_INTERNAL_cb54d986_4_k_cu_0ad2d01b_314034cuda3std6ranges3__45__cpo4swapE,@object
	.size		_ZN40_INTERNAL_cb54d986_4_k_cu_0ad2d01b_314034cuda3std6ranges3__45__cpo4swapE,(.L_11 - _ZN40_INTERNAL_cb54d986_4_k_cu_0ad2d01b_314034cuda3std6ranges3__45__cpo4swapE)
_ZN40_INTERNAL_cb54d986_4_k_cu_0ad2d01b_314034cuda3std6ranges3__45__cpo4swapE:
	.zero		1
.L_11:


//--------------------- .nv.constant0._ZN7cutlass13device_kernelINS_4gemm6kernel13GemmUniversalIN4cute5tupleIJiiiiEEENS1_10collective13CollectiveMmaINS1_35MainloopSm100TmaUmmaWarpSpecializedILi20ELi2ELi4ENS5_IJNS4_1CILi1EEESB_SB_EEEEENS5_IJNSA_ILi64EEENSA_ILi256EEENSA_ILi32EEEEEENS_12float_e5m2_tENS5_IJlSB_lEEESI_NS5_IJSB_llEEENS4_8TiledMMAINS4_8MMA_AtomIJNS4_10MMA_TraitsINS4_19SM100_MMA_F8F6F4_SSEJSI_SI_fSE_SF_NS4_17integral_constantINS4_4UMMA5MajorELSR_0EEENSP_ISR_LSR_1EEENSP_INSQ_7ScaleInELSU_0EEESV_EEEEEENS4_6LayoutISC_NS5_IJNSA_ILi0EEESZ_SZ_EEEEENS5_IJNS4_10UnderscoreES12_S12_EEEEENS4_13SM90_TMA_LOADENS4_14ComposedLayoutINS4_7SwizzleILi1ELi4ELi3EEENS4_18smem_ptr_flag_bitsILi8EEENSY_INS5_IJNSA_ILi8EEESG_EEENS5_IJSG_SB_EEEEEEEvNS4_8identityES15_NS16_INS17_ILi3ELi4ELi3EEES1A_NSY_INS5_IJNSA_ILi128EEES1B_EEENS5_IJSB_S1I_EEEEEEEvS1G_EENS_8epilogue10collective18CollectiveEpilogueINS1O_23Sm100TmaWarpSpecializedILi4ELi2ELi32ELb0ELb0EEEJSH_NS5_IJNSY_ISE_SB_EES1T_EEESI_SJ_SI_SJ_NS1O_6fusion15FusionCallbacksIS1S_NS1V_17LinearCombinationISI_fSI_fLNS_15FloatRoundStyleE2EEESH_S1U_JEEENS4_5SM1004TMEM4LOAD26SM100_TMEM_LOAD_16dp32b32xES15_NS16_INS17_ILi2ELi4ELi3EEES1A_NSY_INS5_IJS1B_SE_EEENS5_IJSE_SB_EEEEEEENS4_39AutoVectorizingCopyWithAssumedAlignmentILi128EEENS4_14SM90_TMA_STOREES29_S2B_S2B_EEEvvEEEEvNT_6ParamsE --------------------------
	.section	.nv.constant0._ZN7cutlass13device_kernelINS_4gemm6kernel13GemmUniversalIN4cute5tupleIJiiiiEEENS1_10collective13CollectiveMmaINS1_35MainloopSm100TmaUmmaWarpSpecializedILi20ELi2ELi4ENS5_IJNS4_1CILi1EEESB_SB_EEEEENS5_IJNSA_ILi64EEENSA_ILi256EEENSA_ILi32EEEEEENS_12float_e5m2_tENS5_IJlSB_lEEESI_NS5_IJSB_llEEENS4_8TiledMMAINS4_8MMA_AtomIJNS4_10MMA_TraitsINS4_19SM100_MMA_F8F6F4_SSEJSI_SI_fSE_SF_NS4_17integral_constantINS4_4UMMA5MajorELSR_0EEENSP_ISR_LSR_1EEENSP_INSQ_7ScaleInELSU_0EEESV_EEEEEENS4_6LayoutISC_NS5_IJNSA_ILi0EEESZ_SZ_EEEEENS5_IJNS4_10UnderscoreES12_S12_EEEEENS4_13SM90_TMA_LOADENS4_14ComposedLayoutINS4_7SwizzleILi1ELi4ELi3EEENS4_18smem_ptr_flag_bitsILi8EEENSY_INS5_IJNSA_ILi8EEESG_EEENS5_IJSG_SB_EEEEEEEvNS4_8identityES15_NS16_INS17_ILi3ELi4ELi3EEES1A_NSY_INS5_IJNSA_ILi128EEES1B_EEENS5_IJSB_S1I_EEEEEEEvS1G_EENS_8epilogue10collective18CollectiveEpilogueINS1O_23Sm100TmaWarpSpecializedILi4ELi2ELi32ELb0ELb0EEEJSH_NS5_IJNSY_ISE_SB_EES1T_EEESI_SJ_SI_SJ_NS1O_6fusion15FusionCallbacksIS1S_NS1V_17LinearCombinationISI_fSI_fLNS_15FloatRoundStyleE2EEESH_S1U_JEEENS4_5SM1004TMEM4LOAD26SM100_TMEM_LOAD_16dp32b32xES15_NS16_INS17_ILi2ELi4ELi3EEES1A_NSY_INS5_IJS1B_SE_EEENS5_IJSE_SB_EEEEEEENS4_39AutoVectorizingCopyWithAssumedAlignmentILi128EEENS4_14SM90_TMA_STOREES29_S2B_S2B_EEEvvEEEEvNT_6ParamsE,"a",@progbits
	.sectionflags	@""
	.align	4
.nv.constant0._ZN7cutlass13device_kernelINS_4gemm6kernel13GemmUniversalIN4cute5tupleIJiiiiEEENS1_10collective13CollectiveMmaINS1_35MainloopSm100TmaUmmaWarpSpecializedILi20ELi2ELi4ENS5_IJNS4_1CILi1EEESB_SB_EEEEENS5_IJNSA_ILi64EEENSA_ILi256EEENSA_ILi32EEEEEENS_12float_e5m2_tENS5_IJlSB_lEEESI_NS5_IJSB_llEEENS4_8TiledMMAINS4_8MMA_AtomIJNS4_10MMA_TraitsINS4_19SM100_MMA_F8F6F4_SSEJSI_SI_fSE_SF_NS4_17integral_constantINS4_4UMMA5MajorELSR_0EEENSP_ISR_LSR_1EEENSP_INSQ_7ScaleInELSU_0EEESV_EEEEEENS4_6LayoutISC_NS5_IJNSA_ILi0EEESZ_SZ_EEEEENS5_IJNS4_10UnderscoreES12_S12_EEEEENS4_13SM90_TMA_LOADENS4_14ComposedLayoutINS4_7SwizzleILi1ELi4ELi3EEENS4_18smem_ptr_flag_bitsILi8EEENSY_INS5_IJNSA_ILi8EEESG_EEENS5_IJSG_SB_EEEEEEEvNS4_8identityES15_NS16_INS17_ILi3ELi4ELi3EEES1A_NSY_INS5_IJNSA_ILi128EEES1B_EEENS5_IJSB_S1I_EEEEEEEvS1G_EENS_8epilogue10collective18CollectiveEpilogueINS1O_23Sm100TmaWarpSpecializedILi4ELi2ELi32ELb0ELb0EEEJSH_NS5_IJNSY_ISE_SB_EES1T_EEESI_SJ_SI_SJ_NS1O_6fusion15FusionCallbacksIS1S_NS1V_17LinearCombinationISI_fSI_fLNS_15FloatRoundStyleE2EEESH_S1U_JEEENS4_5SM1004TMEM4LOAD26SM100_TMEM_LOAD_16dp32b32xES15_NS16_INS17_ILi2ELi4ELi3EEES1A_NSY_INS5_IJS1B_SE_EEENS5_IJSE_SB_EEEEEEENS4_39AutoVectorizingCopyWithAssumedAlignmentILi128EEENS4_14SM90_TMA_STOREES29_S2B_S2B_EEEvvEEEEvNT_6ParamsE:
	.zero		2944


//--------------------- SYMBOLS --------------------------

	.type		.nv.reservedSmem.offset0,@object
	.size		.nv.reservedSmem.offset0,0x4
	.type		.nv.reservedSmem.cap,@object
	.size		.nv.reservedSmem.cap,0x4
	.type		__assertfail,@function
